//
// Generated by NVIDIA NVVM Compiler
//
// Compiler Build ID: CL-36424714
// Cuda compilation tools, release 13.0, V13.0.88
// Based on NVVM 20.0.0
//

.version 9.0
.target sm_100
.address_size 64

	// .globl	_Z14process_deviceiiiiPfPiS_S0_S0_ffS0_S0_
.const .align 4 .b8 index_offset[144] = {0, 0, 0, 0, 1, 0, 0, 0, 3, 0, 0, 0, 0, 0, 0, 0, 3, 0, 0, 0, 2, 0, 0, 0, 4, 0, 0, 0, 0, 0, 0, 0, 2, 0, 0, 0, 4, 0, 0, 0, 2, 0, 0, 0, 6, 0, 0, 0, 5, 0, 0, 0, 4, 0, 0, 0, 6, 0, 0, 0, 5, 0, 0, 0, 6, 0, 0, 0, 7, 0, 0, 0, 1, 0, 0, 0, 5, 0, 0, 0, 7, 0, 0, 0, 1, 0, 0, 0, 7, 0, 0, 0, 3, 0, 0, 0, 2, 0, 0, 0, 3, 0, 0, 0, 7, 0, 0, 0, 2, 0, 0, 0, 7, 0, 0, 0, 6, 0, 0, 0, 1, 0, 0, 0, 0, 0, 0, 0, 4, 0, 0, 0, 1, 0, 0, 0, 4, 0, 0, 0, 5};
.const .align 4 .b8 vertice_offsets[96] = {0, 0, 0, 191, 0, 0, 0, 191, 0, 0, 0, 191, 0, 0, 0, 191, 0, 0, 0, 191, 0, 0, 0, 63, 0, 0, 0, 191, 0, 0, 0, 63, 0, 0, 0, 191, 0, 0, 0, 191, 0, 0, 0, 63, 0, 0, 0, 63, 0, 0, 0, 63, 0, 0, 0, 191, 0, 0, 0, 191, 0, 0, 0, 63, 0, 0, 0, 191, 0, 0, 0, 63, 0, 0, 0, 63, 0, 0, 0, 63, 0, 0, 0, 191, 0, 0, 0, 63, 0, 0, 0, 63, 0, 0, 0, 63};

.visible .entry _Z14process_deviceiiiiPfPiS_S0_S0_ffS0_S0_(
	.param .u32 _Z14process_deviceiiiiPfPiS_S0_S0_ffS0_S0__param_0,
	.param .u32 _Z14process_deviceiiiiPfPiS_S0_S0_ffS0_S0__param_1,
	.param .u32 _Z14process_deviceiiiiPfPiS_S0_S0_ffS0_S0__param_2,
	.param .u32 _Z14process_deviceiiiiPfPiS_S0_S0_ffS0_S0__param_3,
	.param .u64 .ptr .align 1 _Z14process_deviceiiiiPfPiS_S0_S0_ffS0_S0__param_4,
	.param .u64 .ptr .align 1 _Z14process_deviceiiiiPfPiS_S0_S0_ffS0_S0__param_5,
	.param .u64 .ptr .align 1 _Z14process_deviceiiiiPfPiS_S0_S0_ffS0_S0__param_6,
	.param .u64 .ptr .align 1 _Z14process_deviceiiiiPfPiS_S0_S0_ffS0_S0__param_7,
	.param .u64 .ptr .align 1 _Z14process_deviceiiiiPfPiS_S0_S0_ffS0_S0__param_8,
	.param .f32 _Z14process_deviceiiiiPfPiS_S0_S0_ffS0_S0__param_9,
	.param .f32 _Z14process_deviceiiiiPfPiS_S0_S0_ffS0_S0__param_10,
	.param .u64 .ptr .align 1 _Z14process_deviceiiiiPfPiS_S0_S0_ffS0_S0__param_11,
	.param .u64 .ptr .align 1 _Z14process_deviceiiiiPfPiS_S0_S0_ffS0_S0__param_12
)
{
	.reg .pred 	%p<7>;
	.reg .b32 	%r<60>;
	.reg .b32 	%f<27>;
	.reg .b64 	%rd<34>;

	ld.param.u32 	%r9, [_Z14process_deviceiiiiPfPiS_S0_S0_ffS0_S0__param_0];
	ld.param.u32 	%r10, [_Z14process_deviceiiiiPfPiS_S0_S0_ffS0_S0__param_1];
	ld.param.u64 	%rd8, [_Z14process_deviceiiiiPfPiS_S0_S0_ffS0_S0__param_4];
	ld.param.u64 	%rd9, [_Z14process_deviceiiiiPfPiS_S0_S0_ffS0_S0__param_6];
	ld.param.u64 	%rd10, [_Z14process_deviceiiiiPfPiS_S0_S0_ffS0_S0__param_7];
	ld.param.u64 	%rd11, [_Z14process_deviceiiiiPfPiS_S0_S0_ffS0_S0__param_11];
	ld.param.u64 	%rd12, [_Z14process_deviceiiiiPfPiS_S0_S0_ffS0_S0__param_12];
	cvta.to.global.u64 	%rd1, %rd9;
	cvta.to.global.u64 	%rd2, %rd10;
	cvta.to.global.u64 	%rd3, %rd11;
	cvta.to.global.u64 	%rd4, %rd12;
	cvta.to.global.u64 	%rd5, %rd8;
	mov.u32 	%r12, %ctaid.x;
	mov.u32 	%r1, %ntid.x;
	mov.u32 	%r13, %tid.x;
	mad.lo.s32 	%r58, %r12, %r1, %r13;
	setp.ge.s32 	%p1, %r58, %r9;
	@%p1 bra 	$L__BB0_8;
	ld.param.u64 	%rd31, [_Z14process_deviceiiiiPfPiS_S0_S0_ffS0_S0__param_5];
	ld.param.u32 	%r57, [_Z14process_deviceiiiiPfPiS_S0_S0_ffS0_S0__param_2];
	mul.lo.s32 	%r3, %r57, %r10;
	setp.eq.s64 	%p2, %rd31, 0;
	mov.u32 	%r14, %nctaid.x;
	mul.lo.s32 	%r4, %r1, %r14;
	@%p2 bra 	$L__BB0_2;
	bra.uni 	$L__BB0_5;
$L__BB0_2:
	ld.param.f32 	%f24, [_Z14process_deviceiiiiPfPiS_S0_S0_ffS0_S0__param_9];
	mul.wide.s32 	%rd25, %r58, 4;
	add.s64 	%rd26, %rd5, %rd25;
	ld.global.f32 	%f13, [%rd26];
	setp.leu.f32 	%p5, %f13, %f24;
	@%p5 bra 	$L__BB0_4;
	ld.param.f32 	%f26, [_Z14process_deviceiiiiPfPiS_S0_S0_ffS0_S0__param_10];
	div.s32 	%r40, %r58, %r3;
	mul.lo.s32 	%r41, %r40, %r3;
	sub.s32 	%r42, %r58, %r41;
	div.s32 	%r43, %r42, %r10;
	mul.lo.s32 	%r44, %r43, %r10;
	sub.s32 	%r45, %r42, %r44;
	atom.global.add.u32 	%r46, [%rd4], 12;
	atom.global.add.u32 	%r47, [%rd3], 8;
	mul.lo.s32 	%r48, %r46, 3;
	mul.wide.s32 	%rd27, %r48, 4;
	add.s64 	%rd28, %rd2, %rd27;
	st.global.u32 	[%rd28], %r47;
	add.s32 	%r49, %r47, 1;
	st.global.u32 	[%rd28+4], %r49;
	add.s32 	%r50, %r47, 3;
	st.global.u32 	[%rd28+8], %r50;
	st.global.u32 	[%rd28+12], %r47;
	st.global.u32 	[%rd28+16], %r50;
	add.s32 	%r51, %r47, 2;
	st.global.u32 	[%rd28+20], %r51;
	add.s32 	%r52, %r47, 4;
	st.global.u32 	[%rd28+24], %r52;
	st.global.u32 	[%rd28+28], %r47;
	st.global.u32 	[%rd28+32], %r51;
	st.global.u32 	[%rd28+36], %r52;
	st.global.u32 	[%rd28+40], %r51;
	add.s32 	%r53, %r47, 6;
	st.global.u32 	[%rd28+44], %r53;
	add.s32 	%r54, %r47, 5;
	st.global.u32 	[%rd28+48], %r54;
	st.global.u32 	[%rd28+52], %r52;
	st.global.u32 	[%rd28+56], %r53;
	st.global.u32 	[%rd28+60], %r54;
	st.global.u32 	[%rd28+64], %r53;
	add.s32 	%r55, %r47, 7;
	st.global.u32 	[%rd28+68], %r55;
	st.global.u32 	[%rd28+72], %r49;
	st.global.u32 	[%rd28+76], %r54;
	st.global.u32 	[%rd28+80], %r55;
	st.global.u32 	[%rd28+84], %r49;
	st.global.u32 	[%rd28+88], %r55;
	st.global.u32 	[%rd28+92], %r50;
	st.global.u32 	[%rd28+96], %r51;
	st.global.u32 	[%rd28+100], %r50;
	st.global.u32 	[%rd28+104], %r55;
	st.global.u32 	[%rd28+108], %r51;
	st.global.u32 	[%rd28+112], %r55;
	st.global.u32 	[%rd28+116], %r53;
	st.global.u32 	[%rd28+120], %r49;
	st.global.u32 	[%rd28+124], %r47;
	st.global.u32 	[%rd28+128], %r52;
	st.global.u32 	[%rd28+132], %r49;
	st.global.u32 	[%rd28+136], %r52;
	st.global.u32 	[%rd28+140], %r54;
	cvt.rn.f32.s32 	%f14, %r40;
	cvt.rn.f32.s32 	%f15, %r43;
	cvt.rn.f32.s32 	%f16, %r45;
	fma.rn.f32 	%f17, %f26, 0fBF000000, %f14;
	mul.lo.s32 	%r56, %r47, 3;
	mul.wide.s32 	%rd29, %r56, 4;
	add.s64 	%rd30, %rd1, %rd29;
	st.global.f32 	[%rd30], %f17;
	fma.rn.f32 	%f18, %f26, 0fBF000000, %f15;
	st.global.f32 	[%rd30+4], %f18;
	fma.rn.f32 	%f19, %f26, 0fBF000000, %f16;
	st.global.f32 	[%rd30+8], %f19;
	st.global.f32 	[%rd30+12], %f17;
	st.global.f32 	[%rd30+16], %f18;
	fma.rn.f32 	%f20, %f26, 0f3F000000, %f16;
	st.global.f32 	[%rd30+20], %f20;
	st.global.f32 	[%rd30+24], %f17;
	fma.rn.f32 	%f21, %f26, 0f3F000000, %f15;
	st.global.f32 	[%rd30+28], %f21;
	st.global.f32 	[%rd30+32], %f19;
	st.global.f32 	[%rd30+36], %f17;
	st.global.f32 	[%rd30+40], %f21;
	st.global.f32 	[%rd30+44], %f20;
	fma.rn.f32 	%f22, %f26, 0f3F000000, %f14;
	st.global.f32 	[%rd30+48], %f22;
	st.global.f32 	[%rd30+52], %f18;
	st.global.f32 	[%rd30+56], %f19;
	st.global.f32 	[%rd30+60], %f22;
	st.global.f32 	[%rd30+64], %f18;
	st.global.f32 	[%rd30+68], %f20;
	st.global.f32 	[%rd30+72], %f22;
	st.global.f32 	[%rd30+76], %f21;
	st.global.f32 	[%rd30+80], %f19;
	st.global.f32 	[%rd30+84], %f22;
	st.global.f32 	[%rd30+88], %f21;
	st.global.f32 	[%rd30+92], %f20;
$L__BB0_4:
	add.s32 	%r58, %r58, %r4;
	setp.lt.s32 	%p6, %r58, %r9;
	@%p6 bra 	$L__BB0_2;
	bra.uni 	$L__BB0_8;
$L__BB0_5:
	ld.param.f32 	%f23, [_Z14process_deviceiiiiPfPiS_S0_S0_ffS0_S0__param_9];
	mul.wide.s32 	%rd13, %r58, 4;
	add.s64 	%rd14, %rd5, %rd13;
	ld.global.f32 	%f3, [%rd14];
	setp.leu.f32 	%p3, %f3, %f23;
	@%p3 bra 	$L__BB0_7;
	ld.param.f32 	%f25, [_Z14process_deviceiiiiPfPiS_S0_S0_ffS0_S0__param_10];
	ld.param.u64 	%rd33, [_Z14process_deviceiiiiPfPiS_S0_S0_ffS0_S0__param_8];
	ld.param.u64 	%rd32, [_Z14process_deviceiiiiPfPiS_S0_S0_ffS0_S0__param_5];
	div.s32 	%r15, %r58, %r3;
	mul.lo.s32 	%r16, %r15, %r3;
	sub.s32 	%r17, %r58, %r16;
	div.s32 	%r18, %r17, %r10;
	mul.lo.s32 	%r19, %r18, %r10;
	sub.s32 	%r20, %r17, %r19;
	atom.global.add.u32 	%r21, [%rd4], 12;
	atom.global.add.u32 	%r22, [%rd3], 8;
	mul.lo.s32 	%r23, %r21, 3;
	mul.wide.s32 	%rd15, %r23, 4;
	add.s64 	%rd16, %rd2, %rd15;
	st.global.u32 	[%rd16], %r22;
	add.s32 	%r24, %r22, 1;
	st.global.u32 	[%rd16+4], %r24;
	add.s32 	%r25, %r22, 3;
	st.global.u32 	[%rd16+8], %r25;
	st.global.u32 	[%rd16+12], %r22;
	st.global.u32 	[%rd16+16], %r25;
	add.s32 	%r26, %r22, 2;
	st.global.u32 	[%rd16+20], %r26;
	add.s32 	%r27, %r22, 4;
	st.global.u32 	[%rd16+24], %r27;
	st.global.u32 	[%rd16+28], %r22;
	st.global.u32 	[%rd16+32], %r26;
	st.global.u32 	[%rd16+36], %r27;
	st.global.u32 	[%rd16+40], %r26;
	add.s32 	%r28, %r22, 6;
	st.global.u32 	[%rd16+44], %r28;
	add.s32 	%r29, %r22, 5;
	st.global.u32 	[%rd16+48], %r29;
	st.global.u32 	[%rd16+52], %r27;
	st.global.u32 	[%rd16+56], %r28;
	st.global.u32 	[%rd16+60], %r29;
	st.global.u32 	[%rd16+64], %r28;
	add.s32 	%r30, %r22, 7;
	st.global.u32 	[%rd16+68], %r30;
	st.global.u32 	[%rd16+72], %r24;
	st.global.u32 	[%rd16+76], %r29;
	st.global.u32 	[%rd16+80], %r30;
	st.global.u32 	[%rd16+84], %r24;
	st.global.u32 	[%rd16+88], %r30;
	st.global.u32 	[%rd16+92], %r25;
	st.global.u32 	[%rd16+96], %r26;
	st.global.u32 	[%rd16+100], %r25;
	st.global.u32 	[%rd16+104], %r30;
	st.global.u32 	[%rd16+108], %r26;
	st.global.u32 	[%rd16+112], %r30;
	st.global.u32 	[%rd16+116], %r28;
	st.global.u32 	[%rd16+120], %r24;
	st.global.u32 	[%rd16+124], %r22;
	st.global.u32 	[%rd16+128], %r27;
	st.global.u32 	[%rd16+132], %r24;
	st.global.u32 	[%rd16+136], %r27;
	st.global.u32 	[%rd16+140], %r29;
	cvt.rn.f32.s32 	%f4, %r15;
	cvt.rn.f32.s32 	%f5, %r18;
	cvt.rn.f32.s32 	%f6, %r20;
	cvta.to.global.u64 	%rd17, %rd32;
	mul.wide.s32 	%rd18, %r58, 4;
	add.s64 	%rd19, %rd17, %rd18;
	fma.rn.f32 	%f7, %f25, 0fBF000000, %f4;
	mul.lo.s32 	%r31, %r22, 3;
	mul.wide.s32 	%rd20, %r31, 4;
	add.s64 	%rd21, %rd1, %rd20;
	st.global.f32 	[%rd21], %f7;
	fma.rn.f32 	%f8, %f25, 0fBF000000, %f5;
	st.global.f32 	[%rd21+4], %f8;
	fma.rn.f32 	%f9, %f25, 0fBF000000, %f6;
	st.global.f32 	[%rd21+8], %f9;
	ld.global.u32 	%r32, [%rd19];
	cvta.to.global.u64 	%rd22, %rd33;
	mul.wide.s32 	%rd23, %r22, 4;
	add.s64 	%rd24, %rd22, %rd23;
	st.global.u32 	[%rd24], %r32;
	st.global.f32 	[%rd21+12], %f7;
	st.global.f32 	[%rd21+16], %f8;
	fma.rn.f32 	%f10, %f25, 0f3F000000, %f6;
	st.global.f32 	[%rd21+20], %f10;
	ld.global.u32 	%r33, [%rd19];
	st.global.u32 	[%rd24+4], %r33;
	st.global.f32 	[%rd21+24], %f7;
	fma.rn.f32 	%f11, %f25, 0f3F000000, %f5;
	st.global.f32 	[%rd21+28], %f11;
	st.global.f32 	[%rd21+32], %f9;
	ld.global.u32 	%r34, [%rd19];
	st.global.u32 	[%rd24+8], %r34;
	st.global.f32 	[%rd21+36], %f7;
	st.global.f32 	[%rd21+40], %f11;
	st.global.f32 	[%rd21+44], %f10;
	ld.global.u32 	%r35, [%rd19];
	st.global.u32 	[%rd24+12], %r35;
	fma.rn.f32 	%f12, %f25, 0f3F000000, %f4;
	st.global.f32 	[%rd21+48], %f12;
	st.global.f32 	[%rd21+52], %f8;
	st.global.f32 	[%rd21+56], %f9;
	ld.global.u32 	%r36, [%rd19];
	st.global.u32 	[%rd24+16], %r36;
	st.global.f32 	[%rd21+60], %f12;
	st.global.f32 	[%rd21+64], %f8;
	st.global.f32 	[%rd21+68], %f10;
	ld.global.u32 	%r37, [%rd19];
	st.global.u32 	[%rd24+20], %r37;
	st.global.f32 	[%rd21+72], %f12;
	st.global.f32 	[%rd21+76], %f11;
	st.global.f32 	[%rd21+80], %f9;
	ld.global.u32 	%r38, [%rd19];
	st.global.u32 	[%rd24+24], %r38;
	st.global.f32 	[%rd21+84], %f12;
	st.global.f32 	[%rd21+88], %f11;
	st.global.f32 	[%rd21+92], %f10;
	ld.global.u32 	%r39, [%rd19];
	st.global.u32 	[%rd24+28], %r39;
$L__BB0_7:
	add.s32 	%r58, %r58, %r4;
	setp.lt.s32 	%p4, %r58, %r9;
	@%p4 bra 	$L__BB0_5;
$L__BB0_8:
	ret;

}
	// .globl	_Z20classifyVoxel_deviceiPffPi
.visible .entry _Z20classifyVoxel_deviceiPffPi(
	.param .u32 _Z20classifyVoxel_deviceiPffPi_param_0,
	.param .u64 .ptr .align 1 _Z20classifyVoxel_deviceiPffPi_param_1,
	.param .f32 _Z20classifyVoxel_deviceiPffPi_param_2,
	.param .u64 .ptr .align 1 _Z20classifyVoxel_deviceiPffPi_param_3
)
{
	.reg .pred 	%p<4>;
	.reg .b32 	%r<12>;
	.reg .b32 	%f<3>;
	.reg .b64 	%rd<7>;

	ld.param.u32 	%r6, [_Z20classifyVoxel_deviceiPffPi_param_0];
	ld.param.u64 	%rd3, [_Z20classifyVoxel_deviceiPffPi_param_1];
	ld.param.f32 	%f1, [_Z20classifyVoxel_deviceiPffPi_param_2];
	ld.param.u64 	%rd4, [_Z20classifyVoxel_deviceiPffPi_param_3];
	mov.u32 	%r7, %ctaid.x;
	mov.u32 	%r1, %ntid.x;
	mov.u32 	%r8, %tid.x;
	mad.lo.s32 	%r11, %r7, %r1, %r8;
	setp.ge.s32 	%p1, %r11, %r6;
	@%p1 bra 	$L__BB1_5;
	mov.u32 	%r9, %nctaid.x;
	mul.lo.s32 	%r3, %r1, %r9;
	cvta.to.global.u64 	%rd1, %rd3;
	cvta.to.global.u64 	%rd2, %rd4;
$L__BB1_2:
	mul.wide.s32 	%rd5, %r11, 4;
	add.s64 	%rd6, %rd1, %rd5;
	ld.global.f32 	%f2, [%rd6];
	setp.leu.f32 	%p2, %f2, %f1;
	@%p2 bra 	$L__BB1_4;
	atom.global.add.u32 	%r10, [%rd2], 1;
$L__BB1_4:
	add.s32 	%r11, %r11, %r3;
	setp.lt.s32 	%p3, %r11, %r6;
	@%p3 bra 	$L__BB1_2;
$L__BB1_5:
	ret;

}
	// .globl	_Z18label2color_deviceiPiPlS0_
.visible .entry _Z18label2color_deviceiPiPlS0_(
	.param .u32 _Z18label2color_deviceiPiPlS0__param_0,
	.param .u64 .ptr .align 1 _Z18label2color_deviceiPiPlS0__param_1,
	.param .u64 .ptr .align 1 _Z18label2color_deviceiPiPlS0__param_2,
	.param .u64 .ptr .align 1 _Z18label2color_deviceiPiPlS0__param_3
)
{
	.reg .pred 	%p<3>;
	.reg .b32 	%r<18>;
	.reg .b64 	%rd<20>;

	ld.param.u32 	%r6, [_Z18label2color_deviceiPiPlS0__param_0];
	ld.param.u64 	%rd4, [_Z18label2color_deviceiPiPlS0__param_1];
	ld.param.u64 	%rd5, [_Z18label2color_deviceiPiPlS0__param_2];
	ld.param.u64 	%rd6, [_Z18label2color_deviceiPiPlS0__param_3];
	mov.u32 	%r7, %ctaid.x;
	mov.u32 	%r1, %ntid.x;
	mov.u32 	%r8, %tid.x;
	mad.lo.s32 	%r17, %r7, %r1, %r8;
	setp.ge.s32 	%p1, %r17, %r6;
	@%p1 bra 	$L__BB2_3;
	cvta.to.global.u64 	%rd1, %rd5;
	mov.u32 	%r9, %nctaid.x;
	mul.lo.s32 	%r3, %r1, %r9;
	cvta.to.global.u64 	%rd2, %rd4;
	cvta.to.global.u64 	%rd3, %rd6;
$L__BB2_2:
	mul.wide.s32 	%rd7, %r17, 4;
	add.s64 	%rd8, %rd2, %rd7;
	ld.global.u32 	%r10, [%rd8];
	mul.lo.s32 	%r11, %r10, 3;
	mul.wide.s32 	%rd9, %r11, 8;
	add.s64 	%rd10, %rd1, %rd9;
	ld.global.u64 	%rd11, [%rd10];
	mul.lo.s32 	%r12, %r17, 3;
	mul.wide.s32 	%rd12, %r12, 8;
	add.s64 	%rd13, %rd3, %rd12;
	st.global.u64 	[%rd13], %rd11;
	ld.global.u32 	%r13, [%rd8];
	mul.lo.s32 	%r14, %r13, 3;
	mul.wide.s32 	%rd14, %r14, 8;
	add.s64 	%rd15, %rd1, %rd14;
	ld.global.u64 	%rd16, [%rd15+8];
	st.global.u64 	[%rd13+8], %rd16;
	ld.global.u32 	%r15, [%rd8];
	mul.lo.s32 	%r16, %r15, 3;
	mul.wide.s32 	%rd17, %r16, 8;
	add.s64 	%rd18, %rd1, %rd17;
	ld.global.u64 	%rd19, [%rd18+16];
	st.global.u64 	[%rd13+16], %rd19;
	add.s32 	%r17, %r17, %r3;
	setp.lt.s32 	%p2, %r17, %r6;
	@%p2 bra 	$L__BB2_2;
$L__BB2_3:
	ret;

}


// ===== COMPILED SASS (sm_100) =====

	.target	sm_100

	.elftype	@"ET_EXEC"


//--------------------- .note.nv.tkinfo           --------------------------
	.section	.note.nv.tkinfo,"",@"SHT_NOTE"
	.sectionflags	@"SHF_NOTE_NV_TKINFO"
	.tkinfo
        /*0018*/ 	.word	0x00000002
        /*0030*/ 	.string	""
        /*0030*/ 	.string	"ptxas"
        /*0030*/ 	.string	"Cuda compilation tools, release 13.0, V13.0.88"
        /*0030*/ 	.string	"Build cuda_13.0.r13.0/compiler.36424714_0"
        /*0030*/ 	.string	"-arch sm_100 -m 64 "



//--------------------- .note.nv.cuinfo           --------------------------
	.section	.note.nv.cuinfo,"",@"SHT_NOTE"
	.sectionflags	@"SHF_NOTE_NV_CUINFO"
        /*0018*/ 	.short	0x0002
        /*001a*/ 	.short	0x0064
        /*001c*/ 	.short	0x0082
	.zero		2


//--------------------- .nv.info                  --------------------------
	.section	.nv.info,"",@"SHT_CUDA_INFO"
	.align	4


	//----- nvinfo : EIATTR_REGCOUNT
	.align		4
        /*0000*/ 	.byte	0x04, 0x2f
        /*0002*/ 	.short	(.L_3 - .L_2)
	.align		4
.L_2:
        /*0004*/ 	.word	index@(_Z14process_deviceiiiiPfPiS_S0_S0_ffS0_S0_)
        /*0008*/ 	.word	0x00000020


	//----- nvinfo : EIATTR_FRAME_SIZE
	.align		4
.L_3:
        /*000c*/ 	.byte	0x04, 0x11
        /*000e*/ 	.short	(.L_5 - .L_4)
	.align		4
.L_4:
        /*0010*/ 	.word	index@(_Z14process_deviceiiiiPfPiS_S0_S0_ffS0_S0_)
        /*0014*/ 	.word	0x00000000


	//----- nvinfo : EIATTR_REGCOUNT
	.align		4
.L_5:
        /*0018*/ 	.byte	0x04, 0x2f
        /*001a*/ 	.short	(.L_7 - .L_6)
	.align		4
.L_6:
        /*001c*/ 	.word	index@(_Z20classifyVoxel_deviceiPffPi)
        /*0020*/ 	.word	0x0000000c


	//----- nvinfo : EIATTR_FRAME_SIZE
	.align		4
.L_7:
        /*0024*/ 	.byte	0x04, 0x11
        /*0026*/ 	.short	(.L_9 - .L_8)
	.align		4
.L_8:
        /*0028*/ 	.word	index@(_Z20classifyVoxel_deviceiPffPi)
        /*002c*/ 	.word	0x00000000


	//----- nvinfo : EIATTR_REGCOUNT
	.align		4
.L_9:
        /*0030*/ 	.byte	0x04, 0x2f
        /*0032*/ 	.short	(.L_11 - .L_10)
	.align		4
.L_10:
        /*0034*/ 	.word	index@(_Z18label2color_deviceiPiPlS0_)
        /*0038*/ 	.word	0x00000012


	//----- nvinfo : EIATTR_FRAME_SIZE
	.align		4
.L_11:
        /*003c*/ 	.byte	0x04, 0x11
        /*003e*/ 	.short	(.L_13 - .L_12)
	.align		4
.L_12:
        /*0040*/ 	.word	index@(_Z18label2color_deviceiPiPlS0_)
        /*0044*/ 	.word	0x00000000


	//----- nvinfo : EIATTR_MIN_STACK_SIZE
	.align		4
.L_13:
        /*0048*/ 	.byte	0x04, 0x12
        /*004a*/ 	.short	(.L_15 - .L_14)
	.align		4
.L_14:
        /*004c*/ 	.word	index@(_Z18label2color_deviceiPiPlS0_)
        /*0050*/ 	.word	0x00000000


	//----- nvinfo : EIATTR_MIN_STACK_SIZE
	.align		4
.L_15:
        /*0054*/ 	.byte	0x04, 0x12
        /*0056*/ 	.short	(.L_17 - .L_16)
	.align		4
.L_16:
        /*0058*/ 	.word	index@(_Z20classifyVoxel_deviceiPffPi)
        /*005c*/ 	.word	0x00000000


	//----- nvinfo : EIATTR_MIN_STACK_SIZE
	.align		4
.L_17:
        /*0060*/ 	.byte	0x04, 0x12
        /*0062*/ 	.short	(.L_19 - .L_18)
	.align		4
.L_18:
        /*0064*/ 	.word	index@(_Z14process_deviceiiiiPfPiS_S0_S0_ffS0_S0_)
        /*0068*/ 	.word	0x00000000
.L_19:


//--------------------- .nv.compat                --------------------------
	.section	.nv.compat,"",@"SHT_CUDA_COMPAT_INFO"
	.align	4
        /*0000*/ 	.byte	0x02, 0x09, 0x00, 0x00, 0x02, 0x02, 0x01, 0x00, 0x02, 0x05, 0x05, 0x00, 0x03, 0x07, 0x01, 0x01
        /*0010*/ 	.byte	0x02, 0x03, 0x00, 0x00, 0x02, 0x06, 0x01, 0x00, 0x04, 0x0b, 0x08, 0x00, 0x09, 0x00, 0x00, 0x00
        /*0020*/ 	.byte	0x00, 0x00, 0x00, 0x00


//--------------------- .nv.info._Z18label2color_deviceiPiPlS0_ --------------------------
	.section	.nv.info._Z18label2color_deviceiPiPlS0_,"",@"SHT_CUDA_INFO"
	.sectionflags	@""
	.align	4


	//----- nvinfo : EIATTR_CUDA_API_VERSION
	.align		4
        /*0000*/ 	.byte	0x04, 0x37
        /*0002*/ 	.short	(.L_21 - .L_20)
.L_20:
        /*0004*/ 	.word	0x00000082


	//----- nvinfo : EIATTR_KPARAM_INFO
	.align		4
.L_21:
        /*0008*/ 	.byte	0x04, 0x17
        /*000a*/ 	.short	(.L_23 - .L_22)
.L_22:
        /*000c*/ 	.word	0x00000000
        /*0010*/ 	.short	0x0003
        /*0012*/ 	.short	0x0018
        /*0014*/ 	.byte	0x00, 0xf5, 0x21, 0x00


	//----- nvinfo : EIATTR_KPARAM_INFO
	.align		4
.L_23:
        /*0018*/ 	.byte	0x04, 0x17
        /*001a*/ 	.short	(.L_25 - .L_24)
.L_24:
        /*001c*/ 	.word	0x00000000
        /*0020*/ 	.short	0x0002
        /*0022*/ 	.short	0x0010
        /*0024*/ 	.byte	0x00, 0xf5, 0x21, 0x00


	//----- nvinfo : EIATTR_KPARAM_INFO
	.align		4
.L_25:
        /*0028*/ 	.byte	0x04, 0x17
        /*002a*/ 	.short	(.L_27 - .L_26)
.L_26:
        /*002c*/ 	.word	0x00000000
        /*0030*/ 	.short	0x0001
        /*0032*/ 	.short	0x0008
        /*0034*/ 	.byte	0x00, 0xf5, 0x21, 0x00


	//----- nvinfo : EIATTR_KPARAM_INFO
	.align		4
.L_27:
        /*0038*/ 	.byte	0x04, 0x17
        /*003a*/ 	.short	(.L_29 - .L_28)
.L_28:
        /*003c*/ 	.word	0x00000000
        /*0040*/ 	.short	0x0000
        /*0042*/ 	.short	0x0000
        /*0044*/ 	.byte	0x00, 0xf0, 0x11, 0x00


	//----- nvinfo : EIATTR_SPARSE_MMA_MASK
	.align		4
.L_29:
        /*0048*/ 	.byte	0x03, 0x50
        /*004a*/ 	.short	0x0000


	//----- nvinfo : EIATTR_MAXREG_COUNT
	.align		4
        /*004c*/ 	.byte	0x03, 0x1b
        /*004e*/ 	.short	0x00ff


	//----- nvinfo : EIATTR_MERCURY_ISA_VERSION
	.align		4
        /*0050*/ 	.byte	0x03, 0x5f
        /*0052*/ 	.short	0x0101


	//----- nvinfo : EIATTR_VRC_CTA_INIT_COUNT
	.align		4
        /*0054*/ 	.byte	0x02, 0x4a
	.zero		1
	.zero		1


	//----- nvinfo : EIATTR_EXIT_INSTR_OFFSETS
	.align		4
        /*0058*/ 	.byte	0x04, 0x1c
        /*005a*/ 	.short	(.L_31 - .L_30)


	//   ....[0]....
.L_30:
        /*005c*/ 	.word	0x00000070


	//   ....[1]....
        /*0060*/ 	.word	0x00000230


	//----- nvinfo : EIATTR_CRS_STACK_SIZE
	.align		4
.L_31:
        /*0064*/ 	.byte	0x04, 0x1e
        /*0066*/ 	.short	(.L_33 - .L_32)
.L_32:
        /*0068*/ 	.word	0x00000000


	//----- nvinfo : EIATTR_CBANK_PARAM_SIZE
	.align		4
.L_33:
        /*006c*/ 	.byte	0x03, 0x19
        /*006e*/ 	.short	0x0020


	//----- nvinfo : EIATTR_PARAM_CBANK
	.align		4
        /*0070*/ 	.byte	0x04, 0x0a
        /*0072*/ 	.short	(.L_35 - .L_34)
	.align		4
.L_34:
        /*0074*/ 	.word	index@(.nv.constant0._Z18label2color_deviceiPiPlS0_)
        /*0078*/ 	.short	0x0380
        /*007a*/ 	.short	0x0020


	//----- nvinfo : EIATTR_SW_WAR
	.align		4
.L_35:
        /*007c*/ 	.byte	0x04, 0x36
        /*007e*/ 	.short	(.L_37 - .L_36)
.L_36:
        /*0080*/ 	.word	0x00000008
.L_37:


//--------------------- .nv.info._Z20classifyVoxel_deviceiPffPi --------------------------
	.section	.nv.info._Z20classifyVoxel_deviceiPffPi,"",@"SHT_CUDA_INFO"
	.sectionflags	@""
	.align	4


	//----- nvinfo : EIATTR_CUDA_API_VERSION
	.align		4
        /*0000*/ 	.byte	0x04, 0x37
        /*0002*/ 	.short	(.L_39 - .L_38)
.L_38:
        /*0004*/ 	.word	0x00000082


	//----- nvinfo : EIATTR_KPARAM_INFO
	.align		4
.L_39:
        /*0008*/ 	.byte	0x04, 0x17
        /*000a*/ 	.short	(.L_41 - .L_40)
.L_40:
        /*000c*/ 	.word	0x00000000
        /*0010*/ 	.short	0x0003
        /*0012*/ 	.short	0x0018
        /*0014*/ 	.byte	0x00, 0xf5, 0x21, 0x00


	//----- nvinfo : EIATTR_KPARAM_INFO
	.align		4
.L_41:
        /*0018*/ 	.byte	0x04, 0x17
        /*001a*/ 	.short	(.L_43 - .L_42)
.L_42:
        /*001c*/ 	.word	0x00000000
        /*0020*/ 	.short	0x0002
        /*0022*/ 	.short	0x0010
        /*0024*/ 	.byte	0x00, 0xf0, 0x11, 0x00


	//----- nvinfo : EIATTR_KPARAM_INFO
	.align		4
.L_43:
        /*0028*/ 	.byte	0x04, 0x17
        /*002a*/ 	.short	(.L_45 - .L_44)
.L_44:
        /*002c*/ 	.word	0x00000000
        /*0030*/ 	.short	0x0001
        /*0032*/ 	.short	0x0008
        /*0034*/ 	.byte	0x00, 0xf5, 0x21, 0x00


	//----- nvinfo : EIATTR_KPARAM_INFO
	.align		4
.L_45:
        /*0038*/ 	.byte	0x04, 0x17
        /*003a*/ 	.short	(.L_47 - .L_46)
.L_46:
        /*003c*/ 	.word	0x00000000
        /*0040*/ 	.short	0x0000
        /*0042*/ 	.short	0x0000
        /*0044*/ 	.byte	0x00, 0xf0, 0x11, 0x00


	//----- nvinfo : EIATTR_SPARSE_MMA_MASK
	.align		4
.L_47:
        /*0048*/ 	.byte	0x03, 0x50
        /*004a*/ 	.short	0x0000


	//----- nvinfo : EIATTR_MAXREG_COUNT
	.align		4
        /*004c*/ 	.byte	0x03, 0x1b
        /*004e*/ 	.short	0x00ff


	//----- nvinfo : EIATTR_MERCURY_ISA_VERSION
	.align		4
        /*0050*/ 	.byte	0x03, 0x5f
        /*0052*/ 	.short	0x0101


	//----- nvinfo : EIATTR_INT_WARP_WIDE_INSTR_OFFSETS
	.align		4
        /*0054*/ 	.byte	0x04, 0x31
        /*0056*/ 	.short	(.L_49 - .L_48)


	//   ....[0]....
.L_48:
        /*0058*/ 	.word	0x00000170


	//----- nvinfo : EIATTR_VRC_CTA_INIT_COUNT
	.align		4
.L_49:
        /*005c*/ 	.byte	0x02, 0x4a
	.zero		1
	.zero		1


	//----- nvinfo : EIATTR_EXIT_INSTR_OFFSETS
	.align		4
        /*0060*/ 	.byte	0x04, 0x1c
        /*0062*/ 	.short	(.L_51 - .L_50)


	//   ....[0]....
.L_50:
        /*0064*/ 	.word	0x00000070


	//   ....[1]....
        /*0068*/ 	.word	0x000001e0


	//----- nvinfo : EIATTR_CRS_STACK_SIZE
	.align		4
.L_51:
        /*006c*/ 	.byte	0x04, 0x1e
        /*006e*/ 	.short	(.L_53 - .L_52)
.L_52:
        /*0070*/ 	.word	0x00000000


	//----- nvinfo : EIATTR_CBANK_PARAM_SIZE
	.align		4
.L_53:
        /*0074*/ 	.byte	0x03, 0x19
        /*0076*/ 	.short	0x0020


	//----- nvinfo : EIATTR_PARAM_CBANK
	.align		4
        /*0078*/ 	.byte	0x04, 0x0a
        /*007a*/ 	.short	(.L_55 - .L_54)
	.align		4
.L_54:
        /*007c*/ 	.word	index@(.nv.constant0._Z20classifyVoxel_deviceiPffPi)
        /*0080*/ 	.short	0x0380
        /*0082*/ 	.short	0x0020


	//----- nvinfo : EIATTR_SW_WAR
	.align		4
.L_55:
        /*0084*/ 	.byte	0x04, 0x36
        /*0086*/ 	.short	(.L_57 - .L_56)
.L_56:
        /*0088*/ 	.word	0x00000008
.L_57:


//--------------------- .nv.info._Z14process_deviceiiiiPfPiS_S0_S0_ffS0_S0_ --------------------------
	.section	.nv.info._Z14process_deviceiiiiPfPiS_S0_S0_ffS0_S0_,"",@"SHT_CUDA_INFO"
	.sectionflags	@""
	.align	4


	//----- nvinfo : EIATTR_CUDA_API_VERSION
	.align		4
        /*0000*/ 	.byte	0x04, 0x37
        /*0002*/ 	.short	(.L_59 - .L_58)
.L_58:
        /*0004*/ 	.word	0x00000082


	//----- nvinfo : EIATTR_KPARAM_INFO
	.align		4
.L_59:
        /*0008*/ 	.byte	0x04, 0x17
        /*000a*/ 	.short	(.L_61 - .L_60)
.L_60:
        /*000c*/ 	.word	0x00000000
        /*0010*/ 	.short	0x000c
        /*0012*/ 	.short	0x0048
        /*0014*/ 	.byte	0x00, 0xf5, 0x21, 0x00


	//----- nvinfo : EIATTR_KPARAM_INFO
	.align		4
.L_61:
        /*0018*/ 	.byte	0x04, 0x17
        /*001a*/ 	.short	(.L_63 - .L_62)
.L_62:
        /*001c*/ 	.word	0x00000000
        /*0020*/ 	.short	0x000b
        /*0022*/ 	.short	0x0040
        /*0024*/ 	.byte	0x00, 0xf5, 0x21, 0x00


	//----- nvinfo : EIATTR_KPARAM_INFO
	.align		4
.L_63:
        /*0028*/ 	.byte	0x04, 0x17
        /*002a*/ 	.short	(.L_65 - .L_64)
.L_64:
        /*002c*/ 	.word	0x00000000
        /*0030*/ 	.short	0x000a
        /*0032*/ 	.short	0x003c
        /*0034*/ 	.byte	0x00, 0xf0, 0x11, 0x00


	//----- nvinfo : EIATTR_KPARAM_INFO
	.align		4
.L_65:
        /*0038*/ 	.byte	0x04, 0x17
        /*003a*/ 	.short	(.L_67 - .L_66)
.L_66:
        /*003c*/ 	.word	0x00000000
        /*0040*/ 	.short	0x0009
        /*0042*/ 	.short	0x0038
        /*0044*/ 	.byte	0x00, 0xf0, 0x11, 0x00


	//----- nvinfo : EIATTR_KPARAM_INFO
	.align		4
.L_67:
        /*0048*/ 	.byte	0x04, 0x17
        /*004a*/ 	.short	(.L_69 - .L_68)
.L_68:
        /*004c*/ 	.word	0x00000000
        /*0050*/ 	.short	0x0008
        /*0052*/ 	.short	0x0030
        /*0054*/ 	.byte	0x00, 0xf5, 0x21, 0x00


	//----- nvinfo : EIATTR_KPARAM_INFO
	.align		4
.L_69:
        /*0058*/ 	.byte	0x04, 0x17
        /*005a*/ 	.short	(.L_71 - .L_70)
.L_70:
        /*005c*/ 	.word	0x00000000
        /*0060*/ 	.short	0x0007
        /*0062*/ 	.short	0x0028
        /*0064*/ 	.byte	0x00, 0xf5, 0x21, 0x00


	//----- nvinfo : EIATTR_KPARAM_INFO
	.align		4
.L_71:
        /*0068*/ 	.byte	0x04, 0x17
        /*006a*/ 	.short	(.L_73 - .L_72)
.L_72:
        /*006c*/ 	.word	0x00000000
        /*0070*/ 	.short	0x0006
        /*0072*/ 	.short	0x0020
        /*0074*/ 	.byte	0x00, 0xf5, 0x21, 0x00


	//----- nvinfo : EIATTR_KPARAM_INFO
	.align		4
.L_73:
        /*0078*/ 	.byte	0x04, 0x17
        /*007a*/ 	.short	(.L_75 - .L_74)
.L_74:
        /*007c*/ 	.word	0x00000000
        /*0080*/ 	.short	0x0005
        /*0082*/ 	.short	0x0018
        /*0084*/ 	.byte	0x00, 0xf5, 0x21, 0x00


	//----- nvinfo : EIATTR_KPARAM_INFO
	.align		4
.L_75:
        /*0088*/ 	.byte	0x04, 0x17
        /*008a*/ 	.short	(.L_77 - .L_76)
.L_76:
        /*008c*/ 	.word	0x00000000
        /*0090*/ 	.short	0x0004
        /*0092*/ 	.short	0x0010
        /*0094*/ 	.byte	0x00, 0xf5, 0x21, 0x00


	//----- nvinfo : EIATTR_KPARAM_INFO
	.align		4
.L_77:
        /*0098*/ 	.byte	0x04, 0x17
        /*009a*/ 	.short	(.L_79 - .L_78)
.L_78:
        /*009c*/ 	.word	0x00000000
        /*00a0*/ 	.short	0x0003
        /*00a2*/ 	.short	0x000c
        /*00a4*/ 	.byte	0x00, 0xf0, 0x11, 0x00


	//----- nvinfo : EIATTR_KPARAM_INFO
	.align		4
.L_79:
        /*00a8*/ 	.byte	0x04, 0x17
        /*00aa*/ 	.short	(.L_81 - .L_80)
.L_80:
        /*00ac*/ 	.word	0x00000000
        /*00b0*/ 	.short	0x0002
        /*00b2*/ 	.short	0x0008
        /*00b4*/ 	.byte	0x00, 0xf0, 0x11, 0x00


	//----- nvinfo : EIATTR_KPARAM_INFO
	.align		4
.L_81:
        /*00b8*/ 	.byte	0x04, 0x17
        /*00ba*/ 	.short	(.L_83 - .L_82)
.L_82:
        /*00bc*/ 	.word	0x00000000
        /*00c0*/ 	.short	0x0001
        /*00c2*/ 	.short	0x0004
        /*00c4*/ 	.byte	0x00, 0xf0, 0x11, 0x00


	//----- nvinfo : EIATTR_KPARAM_INFO
	.align		4
.L_83:
        /*00c8*/ 	.byte	0x04, 0x17
        /*00ca*/ 	.short	(.L_85 - .L_84)
.L_84:
        /*00cc*/ 	.word	0x00000000
        /*00d0*/ 	.short	0x0000
        /*00d2*/ 	.short	0x0000
        /*00d4*/ 	.byte	0x00, 0xf0, 0x11, 0x00


	//----- nvinfo : EIATTR_SPARSE_MMA_MASK
	.align		4
.L_85:
        /*00d8*/ 	.byte	0x03, 0x50
        /*00da*/ 	.short	0x0000


	//----- nvinfo : EIATTR_MAXREG_COUNT
	.align		4
        /*00dc*/ 	.byte	0x03, 0x1b
        /*00de*/ 	.short	0x00ff


	//----- nvinfo : EIATTR_MERCURY_ISA_VERSION
	.align		4
        /*00e0*/ 	.byte	0x03, 0x5f
        /*00e2*/ 	.short	0x0101


	//----- nvinfo : EIATTR_INT_WARP_WIDE_INSTR_OFFSETS
	.align		4
        /*00e4*/ 	.byte	0x04, 0x31
        /*00e6*/ 	.short	(.L_87 - .L_86)


	//   ....[0]....
.L_86:
        /*00e8*/ 	.word	0x00000210


	//   ....[1]....
        /*00ec*/ 	.word	0x00000670


	//   ....[2]....
        /*00f0*/ 	.word	0x00000680


	//   ....[3]....
        /*00f4*/ 	.word	0x00000d90


	//   ....[4]....
        /*00f8*/ 	.word	0x000011b0


	//   ....[5]....
        /*00fc*/ 	.word	0x000011c0


	//----- nvinfo : EIATTR_VRC_CTA_INIT_COUNT
	.align		4
.L_87:
        /*0100*/ 	.byte	0x02, 0x4a
	.zero		1
	.zero		1


	//----- nvinfo : EIATTR_EXIT_INSTR_OFFSETS
	.align		4
        /*0104*/ 	.byte	0x04, 0x1c
        /*0106*/ 	.short	(.L_89 - .L_88)


	//   ....[0]....
.L_88:
        /*0108*/ 	.word	0x00000070


	//   ....[1]....
        /*010c*/ 	.word	0x00000d20


	//   ....[2]....
        /*0110*/ 	.word	0x00001760


	//----- nvinfo : EIATTR_CRS_STACK_SIZE
	.align		4
.L_89:
        /*0114*/ 	.byte	0x04, 0x1e
        /*0116*/ 	.short	(.L_91 - .L_90)
.L_90:
        /*0118*/ 	.word	0x00000000


	//----- nvinfo : EIATTR_CBANK_PARAM_SIZE
	.align		4
.L_91:
        /*011c*/ 	.byte	0x03, 0x19
        /*011e*/ 	.short	0x0050


	//----- nvinfo : EIATTR_PARAM_CBANK
	.align		4
        /*0120*/ 	.byte	0x04, 0x0a
        /*0122*/ 	.short	(.L_93 - .L_92)
	.align		4
.L_92:
        /*0124*/ 	.word	index@(.nv.constant0._Z14process_deviceiiiiPfPiS_S0_S0_ffS0_S0_)
        /*0128*/ 	.short	0x0380
        /*012a*/ 	.short	0x0050


	//----- nvinfo : EIATTR_SW_WAR
	.align		4
.L_93:
        /*012c*/ 	.byte	0x04, 0x36
        /*012e*/ 	.short	(.L_95 - .L_94)
.L_94:
        /*0130*/ 	.word	0x00000008
.L_95:


//--------------------- .nv.callgraph             --------------------------
	.section	.nv.callgraph,"",@"SHT_CUDA_CALLGRAPH"
	.align	4
	.sectionentsize	8
	.align		4
        /*0000*/ 	.word	0x00000000
	.align		4
        /*0004*/ 	.word	0xffffffff
	.align		4
        /*0008*/ 	.word	0x00000000
	.align		4
        /*000c*/ 	.word	0xfffffffe
	.align		4
        /*0010*/ 	.word	0x00000000
	.align		4
        /*0014*/ 	.word	0xfffffffd
	.align		4
        /*0018*/ 	.word	0x00000000
	.align		4
        /*001c*/ 	.word	0xfffffffc


//--------------------- .nv.constant3             --------------------------
	.section	.nv.constant3,"a",@progbits
	.align	4
.nv.constant3:
	.type		index_offset,@object
	.size		index_offset,(vertice_offsets - index_offset)
index_offset:
        /*0000*/ 	.byte	0x00, 0x00, 0x00, 0x00, 0x01, 0x00, 0x00, 0x00, 0x03, 0x00, 0x00, 0x00, 0x00, 0x00, 0x00, 0x00
        /* <DEDUP_REMOVED lines=8> */
	.type		vertice_offsets,@object
	.size		vertice_offsets,(.L_1 - vertice_offsets)
vertice_offsets:
        /*0090*/ 	.byte	0x00, 0x00, 0x00, 0xbf, 0x00, 0x00, 0x00, 0xbf, 0x00, 0x00, 0x00, 0xbf, 0x00, 0x00, 0x00, 0xbf
        /*00a0*/ 	.byte	0x00, 0x00, 0x00, 0xbf, 0x00, 0x00, 0x00, 0x3f, 0x00, 0x00, 0x00, 0xbf, 0x00, 0x00, 0x00, 0x3f
        /*00b0*/ 	.byte	0x00, 0x00, 0x00, 0xbf, 0x00, 0x00, 0x00, 0xbf, 0x00, 0x00, 0x00, 0x3f, 0x00, 0x00, 0x00, 0x3f
        /*00c0*/ 	.byte	0x00, 0x00, 0x00, 0x3f, 0x00, 0x00, 0x00, 0xbf, 0x00, 0x00, 0x00, 0xbf, 0x00, 0x00, 0x00, 0x3f
        /*00d0*/ 	.byte	0x00, 0x00, 0x00, 0xbf, 0x00, 0x00, 0x00, 0x3f, 0x00, 0x00, 0x00, 0x3f, 0x00, 0x00, 0x00, 0x3f
        /*00e0*/ 	.byte	0x00, 0x00, 0x00, 0xbf, 0x00, 0x00, 0x00, 0x3f, 0x00, 0x00, 0x00, 0x3f, 0x00, 0x00, 0x00, 0x3f
.L_1:


//--------------------- .text._Z18label2color_deviceiPiPlS0_ --------------------------
	.section	.text._Z18label2color_deviceiPiPlS0_,"ax",@progbits
	.align	128
        .global         _Z18label2color_deviceiPiPlS0_
        .type           _Z18label2color_deviceiPiPlS0_,@function
        .size           _Z18label2color_deviceiPiPlS0_,(.L_x_13 - _Z18label2color_deviceiPiPlS0_)
        .other          _Z18label2color_deviceiPiPlS0_,@"STO_CUDA_ENTRY STV_DEFAULT"
_Z18label2color_deviceiPiPlS0_:
.text._Z18label2color_deviceiPiPlS0_:
[----:B------:R-:W-:Y:S01]  /*0000*/  LDC R1, c[0x0][0x37c] ;  /* 0x0000df00ff017b82 */ /* 0x000fe20000000800 */
[----:B------:R-:W0:Y:S07]  /*0010*/  S2R R7, SR_TID.X ;  /* 0x0000000000077919 */ /* 0x000e2e0000002100 */
[----:B------:R-:W0:Y:S01]  /*0020*/  S2UR UR4, SR_CTAID.X ;  /* 0x00000000000479c3 */ /* 0x000e220000002500 */
[----:B------:R-:W1:Y:S07]  /*0030*/  LDCU UR5, c[0x0][0x380] ;  /* 0x00007000ff0577ac */ /* 0x000e6e0008000800 */
[----:B------:R-:W0:Y:S02]  /*0040*/  LDC R0, c[0x0][0x360] ;  /* 0x0000d800ff007b82 */ /* 0x000e240000000800 */
[----:B0-----:R-:W-:-:S05]  /*0050*/  IMAD R7, R0, UR4, R7 ;  /* 0x0000000400077c24 */ /* 0x001fca000f8e0207 */
[----:B-1----:R-:W-:-:S13]  /*0060*/  ISETP.GE.AND P0, PT, R7, UR5, PT ;  /* 0x0000000507007c0c */ /* 0x002fda000bf06270 */
[----:B------:R-:W-:Y:S05]  /*0070*/  @P0 EXIT ;  /* 0x000000000000094d */ /* 0x000fea0003800000 */
[----:B------:R-:W0:Y:S01]  /*0080*/  LDCU UR4, c[0x0][0x370] ;  /* 0x00006e00ff0477ac */ /* 0x000e220008000800 */
[----:B------:R-:W1:Y:S01]  /*0090*/  LDCU.64 UR6, c[0x0][0x358] ;  /* 0x00006b00ff0677ac */ /* 0x000e620008000a00 */
[----:B0-----:R-:W-:-:S07]  /*00a0*/  IMAD R0, R0, UR4, RZ ;  /* 0x0000000400007c24 */ /* 0x001fce000f8e02ff */
.L_x_0:
[----:B0-----:R-:W0:Y:S08]  /*00b0*/  LDC.64 R4, c[0x0][0x388] ;  /* 0x0000e200ff047b82 */ /* 0x001e300000000a00 */
[----:B------:R-:W2:Y:S08]  /*00c0*/  LDC.64 R2, c[0x0][0x390] ;  /* 0x0000e400ff027b82 */ /* 0x000eb00000000a00 */
[----:B------:R-:W3:Y:S01]  /*00d0*/  LDC.64 R10, c[0x0][0x398] ;  /* 0x0000e600ff0a7b82 */ /* 0x000ee20000000a00 */
[----:B0-----:R-:W-:-:S05]  /*00e0*/  IMAD.WIDE R4, R7, 0x4, R4 ;  /* 0x0000000407047825 */ /* 0x001fca00078e0204 */
[----:B-1----:R-:W4:Y:S02]  /*00f0*/  LDG.E R6, desc[UR6][R4.64] ;  /* 0x0000000604067981 */ /* 0x002f24000c1e1900 */
[----:B----4-:R-:W-:-:S05]  /*0100*/  LEA R9, R6, R6, 0x1 ;  /* 0x0000000606097211 */ /* 0x010fca00078e08ff */
[----:B--2---:R-:W-:-:S06]  /*0110*/  IMAD.WIDE R8, R9, 0x8, R2 ;  /* 0x0000000809087825 */ /* 0x004fcc00078e0202 */
[----:B------:R-:W2:Y:S01]  /*0120*/  LDG.E.64 R8, desc[UR6][R8.64] ;  /* 0x0000000608087981 */ /* 0x000ea2000c1e1b00 */
[----:B------:R-:W-:-:S05]  /*0130*/  LEA R13, R7, R7, 0x1 ;  /* 0x00000007070d7211 */ /* 0x000fca00078e08ff */
[----:B---3--:R-:W-:-:S05]  /*0140*/  IMAD.WIDE R10, R13, 0x8, R10 ;  /* 0x000000080d0a7825 */ /* 0x008fca00078e020a */
[----:B--2---:R0:W-:Y:S04]  /*0150*/  STG.E.64 desc[UR6][R10.64], R8 ;  /* 0x000000080a007986 */ /* 0x0041e8000c101b06 */
[----:B------:R-:W2:Y:S02]  /*0160*/  LDG.E R6, desc[UR6][R4.64] ;  /* 0x0000000604067981 */ /* 0x000ea4000c1e1900 */
[----:B--2---:R-:W-:-:S05]  /*0170*/  LEA R13, R6, R6, 0x1 ;  /* 0x00000006060d7211 */ /* 0x004fca00078e08ff */
[----:B------:R-:W-:-:S06]  /*0180*/  IMAD.WIDE R12, R13, 0x8, R2 ;  /* 0x000000080d0c7825 */ /* 0x000fcc00078e0202 */
[----:B------:R-:W2:Y:S04]  /*0190*/  LDG.E.64 R12, desc[UR6][R12.64+0x8] ;  /* 0x000008060c0c7981 */ /* 0x000ea8000c1e1b00 */
[----:B--2---:R0:W-:Y:S04]  /*01a0*/  STG.E.64 desc[UR6][R10.64+0x8], R12 ;  /* 0x0000080c0a007986 */ /* 0x0041e8000c101b06 */
[----:B------:R-:W2:Y:S02]  /*01b0*/  LDG.E R6, desc[UR6][R4.64] ;  /* 0x0000000604067981 */ /* 0x000ea4000c1e1900 */
[----:B--2---:R-:W-:-:S05]  /*01c0*/  LEA R15, R6, R6, 0x1 ;  /* 0x00000006060f7211 */ /* 0x004fca00078e08ff */
[----:B------:R-:W-:-:S06]  /*01d0*/  IMAD.WIDE R2, R15, 0x8, R2 ;  /* 0x000000080f027825 */ /* 0x000fcc00078e0202 */
[----:B------:R-:W2:Y:S01]  /*01e0*/  LDG.E.64 R2, desc[UR6][R2.64+0x10] ;  /* 0x0000100602027981 */ /* 0x000ea2000c1e1b00 */
[----:B------:R-:W-:-:S04]  /*01f0*/  IADD3 R7, PT, PT, R0, R7, RZ ;  /* 0x0000000700077210 */ /* 0x000fc80007ffe0ff */
[----:B------:R-:W-:Y:S01]  /*0200*/  ISETP.GE.AND P0, PT, R7, UR5, PT ;  /* 0x0000000507007c0c */ /* 0x000fe2000bf06270 */
[----:B--2---:R0:W-:-:S12]  /*0210*/  STG.E.64 desc[UR6][R10.64+0x10], R2 ;  /* 0x000010020a007986 */ /* 0x0041d8000c101b06 */
[----:B------:R-:W-:Y:S05]  /*0220*/  @!P0 BRA `(.L_x_0) ;  /* 0xfffffffc00a08947 */ /* 0x000fea000383ffff */
[----:B------:R-:W-:Y:S05]  /*0230*/  EXIT ;  /* 0x000000000000794d */ /* 0x000fea0003800000 */
.L_x_1:
[----:B------:R-:W-:-:S00]  /*0240*/  BRA `(.L_x_1) ;  /* 0xfffffffc00fc7947 */ /* 0x000fc0000383ffff */
[----:B------:R-:W-:-:S00]  /*0250*/  NOP ;  /* 0x0000000000007918 */ /* 0x000fc00000000000 */
        /* <DEDUP_REMOVED lines=10> */
.L_x_13:


//--------------------- .text._Z20classifyVoxel_deviceiPffPi --------------------------
	.section	.text._Z20classifyVoxel_deviceiPffPi,"ax",@progbits
	.align	128
        .global         _Z20classifyVoxel_deviceiPffPi
        .type           _Z20classifyVoxel_deviceiPffPi,@function
        .size           _Z20classifyVoxel_deviceiPffPi,(.L_x_14 - _Z20classifyVoxel_deviceiPffPi)
        .other          _Z20classifyVoxel_deviceiPffPi,@"STO_CUDA_ENTRY STV_DEFAULT"
_Z20classifyVoxel_deviceiPffPi:
.text._Z20classifyVoxel_deviceiPffPi:
        /* <DEDUP_REMOVED lines=8> */
[----:B------:R-:W0:Y:S01]  /*0080*/  LDC.64 R4, c[0x0][0x388] ;  /* 0x0000e200ff047b82 */ /* 0x000e220000000a00 */
[----:B------:R-:W1:Y:S01]  /*0090*/  LDCU UR4, c[0x0][0x370] ;  /* 0x00006e00ff0477ac */ /* 0x000e620008000800 */
[----:B------:R-:W2:Y:S01]  /*00a0*/  LDCU.64 UR6, c[0x0][0x358] ;  /* 0x00006b00ff0677ac */ /* 0x000ea20008000a00 */
[----:B------:R-:W3:Y:S01]  /*00b0*/  LDCU UR9, c[0x0][0x380] ;  /* 0x00007000ff0977ac */ /* 0x000ee20008000800 */
[----:B------:R-:W4:Y:S01]  /*00c0*/  LDCU UR8, c[0x0][0x390] ;  /* 0x00007200ff0877ac */ /* 0x000f220008000800 */
[----:B-1----:R-:W-:-:S07]  /*00d0*/  IMAD R7, R7, UR4, RZ ;  /* 0x0000000407077c24 */ /* 0x002fce000f8e02ff */
.L_x_4:
[----:B0-----:R-:W-:-:S06]  /*00e0*/  IMAD.WIDE R2, R0, 0x4, R4 ;  /* 0x0000000400027825 */ /* 0x001fcc00078e0204 */
[----:B--2---:R-:W4:Y:S01]  /*00f0*/  LDG.E R2, desc[UR6][R2.64] ;  /* 0x0000000602027981 */ /* 0x004f22000c1e1900 */
[----:B------:R-:W-:Y:S01]  /*0100*/  IADD3 R0, PT, PT, R7, R0, RZ ;  /* 0x0000000007007210 */ /* 0x000fe20007ffe0ff */
[----:B------:R-:W-:Y:S03]  /*0110*/  BSSY.RECONVERGENT B0, `(.L_x_2) ;  /* 0x000000b000007945 */ /* 0x000fe60003800200 */
[----:B---3--:R-:W-:Y:S02]  /*0120*/  ISETP.GE.AND P0, PT, R0, UR9, PT ;  /* 0x0000000900007c0c */ /* 0x008fe4000bf06270 */
[----:B----4-:R-:W-:-:S13]  /*0130*/  FSETP.GT.AND P1, PT, R2, UR8, PT ;  /* 0x0000000802007c0b */ /* 0x010fda000bf24000 */
[----:B------:R-:W-:Y:S05]  /*0140*/  @!P1 BRA `(.L_x_3) ;  /* 0x00000000001c9947 */ /* 0x000fea0003800000 */
[----:B------:R-:W0:Y:S01]  /*0150*/  S2R R6, SR_LANEID ;  /* 0x0000000000067919 */ /* 0x000e220000000000 */
[----:B------:R-:W1:Y:S01]  /*0160*/  LDC.64 R2, c[0x0][0x398] ;  /* 0x0000e600ff027b82 */ /* 0x000e620000000a00 */
[----:B------:R-:W-:Y:S02]  /*0170*/  VOTEU.ANY UR4, UPT, PT ;  /* 0x0000000000047886 */ /* 0x000fe400038e0100 */
[----:B------:R-:W-:Y:S02]  /*0180*/  UFLO.U32 UR5, UR4 ;  /* 0x00000004000572bd */ /* 0x000fe400080e0000 */
[----:B------:R-:W1:Y:S04]  /*0190*/  POPC R9, UR4 ;  /* 0x0000000400097d09 */ /* 0x000e680008000000 */
[----:B0-----:R-:W-:-:S13]  /*01a0*/  ISETP.EQ.U32.AND P1, PT, R6, UR5, PT ;  /* 0x0000000506007c0c */ /* 0x001fda000bf22070 */
[----:B-1----:R0:W-:Y:S02]  /*01b0*/  @P1 REDG.E.ADD.STRONG.GPU desc[UR6][R2.64], R9 ;  /* 0x000000090200198e */ /* 0x0021e4000c12e106 */
.L_x_3:
[----:B------:R-:W-:Y:S05]  /*01c0*/  BSYNC.RECONVERGENT B0 ;  /* 0x0000000000007941 */ /* 0x000fea0003800200 */
.L_x_2:
[----:B------:R-:W-:Y:S05]  /*01d0*/  @!P0 BRA `(.L_x_4) ;  /* 0xfffffffc00c08947 */ /* 0x000fea000383ffff */
[----:B------:R-:W-:Y:S05]  /*01e0*/  EXIT ;  /* 0x000000000000794d */ /* 0x000fea0003800000 */
.L_x_5:
        /* <DEDUP_REMOVED lines=9> */
.L_x_14:


//--------------------- .text._Z14process_deviceiiiiPfPiS_S0_S0_ffS0_S0_ --------------------------
	.section	.text._Z14process_deviceiiiiPfPiS_S0_S0_ffS0_S0_,"ax",@progbits
	.align	128
        .global         _Z14process_deviceiiiiPfPiS_S0_S0_ffS0_S0_
        .type           _Z14process_deviceiiiiPfPiS_S0_S0_ffS0_S0_,@function
        .size           _Z14process_deviceiiiiPfPiS_S0_S0_ffS0_S0_,(.L_x_15 - _Z14process_deviceiiiiPfPiS_S0_S0_ffS0_S0_)
        .other          _Z14process_deviceiiiiPfPiS_S0_S0_ffS0_S0_,@"STO_CUDA_ENTRY STV_DEFAULT"
_Z14process_deviceiiiiPfPiS_S0_S0_ffS0_S0_:
.text._Z14process_deviceiiiiPfPiS_S0_S0_ffS0_S0_:
        /* <DEDUP_REMOVED lines=8> */
[----:B------:R-:W0:Y:S01]  /*0080*/  LDCU.64 UR8, c[0x0][0x398] ;  /* 0x00007300ff0877ac */ /* 0x000e220008000a00 */
[----:B------:R-:W1:Y:S01]  /*0090*/  LDC R4, c[0x0][0x384] ;  /* 0x0000e100ff047b82 */ /* 0x000e620000000800 */
[----:B------:R-:W1:Y:S01]  /*00a0*/  LDCU UR5, c[0x0][0x388] ;  /* 0x00007100ff0577ac */ /* 0x000e620008000800 */
[----:B------:R-:W2:Y:S06]  /*00b0*/  LDCU UR4, c[0x0][0x370] ;  /* 0x00006e00ff0477ac */ /* 0x000eac0008000800 */
[----:B------:R-:W3:Y:S01]  /*00c0*/  LDC R10, c[0x0][0x384] ;  /* 0x0000e100ff0a7b82 */ /* 0x000ee20000000800 */
[----:B------:R-:W4:Y:S01]  /*00d0*/  LDCU.64 UR6, c[0x0][0x358] ;  /* 0x00006b00ff0677ac */ /* 0x000f220008000a00 */
[----:B------:R-:W1:Y:S06]  /*00e0*/  LDCU UR13, c[0x0][0x380] ;  /* 0x00007000ff0d77ac */ /* 0x000e6c0008000800 */
[----:B------:R-:W3:Y:S01]  /*00f0*/  LDC R8, c[0x0][0x384] ;  /* 0x0000e100ff087b82 */ /* 0x000ee20000000800 */
[----:B0-----:R-:W-:Y:S01]  /*0100*/  UISETP.NE.U32.AND UP0, UPT, UR8, URZ, UPT ;  /* 0x000000ff0800728c */ /* 0x001fe2000bf05070 */
[----:B------:R-:W0:Y:S06]  /*0110*/  LDCU UR11, c[0x0][0x380] ;  /* 0x00007000ff0b77ac */ /* 0x000e2c0008000800 */
[----:B------:R-:W0:Y:S01]  /*0120*/  LDC R9, c[0x0][0x3bc] ;  /* 0x0000ef00ff097b82 */ /* 0x000e220000000800 */
[----:B------:R-:W-:Y:S01]  /*0130*/  UISETP.NE.AND.EX UP0, UPT, UR9, URZ, UPT, UP0 ;  /* 0x000000ff0900728c */ /* 0x000fe2000bf05300 */
[----:B--2---:R-:W-:Y:S01]  /*0140*/  IMAD R0, R0, UR4, RZ ;  /* 0x0000000400007c24 */ /* 0x004fe2000f8e02ff */
[----:B------:R-:W2:Y:S01]  /*0150*/  LDCU UR10, c[0x0][0x3b8] ;  /* 0x00007700ff0a77ac */ /* 0x000ea20008000800 */
[----:B-1----:R-:W-:Y:S01]  /*0160*/  IMAD R4, R4, UR5, RZ ;  /* 0x0000000504047c24 */ /* 0x002fe2000f8e02ff */
[----:B------:R-:W1:Y:S03]  /*0170*/  LDCU UR12, c[0x0][0x3b8] ;  /* 0x00007700ff0c77ac */ /* 0x000e660008000800 */
[----:B------:R-:W0:Y:S08]  /*0180*/  LDC.64 R2, c[0x0][0x390] ;  /* 0x0000e400ff027b82 */ /* 0x000e300000000a00 */
[----:B------:R-:W0:Y:S01]  /*0190*/  LDC.64 R6, c[0x0][0x390] ;  /* 0x0000e400ff067b82 */ /* 0x000e220000000a00 */
[----:B--2-4-:R-:W-:Y:S05]  /*01a0*/  BRA.U !UP0, `(.L_x_6) ;  /* 0x0000000908e07547 */ /* 0x014fea000b800000 */
.L_x_9:
[----:B0---4-:R-:W-:-:S06]  /*01b0*/  IMAD.WIDE R6, R5, 0x4, R2 ;  /* 0x0000000405067825 */ /* 0x011fcc00078e0202 */
[----:B------:R-:W2:Y:S01]  /*01c0*/  LDG.E R6, desc[UR6][R6.64] ;  /* 0x0000000606067981 */ /* 0x000ea2000c1e1900 */
[----:B------:R-:W-:Y:S01]  /*01d0*/  BSSY.RECONVERGENT B0, `(.L_x_7) ;  /* 0x00000b1000007945 */ /* 0x000fe20003800200 */
[----:B--2---:R-:W-:-:S13]  /*01e0*/  FSETP.GT.AND P0, PT, R6, UR10, PT ;  /* 0x0000000a06007c0b */ /* 0x004fda000bf04000 */
[----:B------:R-:W-:Y:S05]  /*01f0*/  @!P0 BRA `(.L_x_8) ;  /* 0x0000000800b88947 */ /* 0x000fea0003800000 */
[----:B------:R-:W0:Y:S01]  /*0200*/  S2R R13, SR_LANEID ;  /* 0x00000000000d7919 */ /* 0x000e220000000000 */
[----:B------:R-:W-:Y:S01]  /*0210*/  VOTEU.ANY UR4, UPT, PT ;  /* 0x0000000000047886 */ /* 0x000fe200038e0100 */
[----:B------:R-:W2:Y:S01]  /*0220*/  LDC.64 R16, c[0x0][0x3c8] ;  /* 0x0000f200ff107b82 */ /* 0x000ea20000000a00 */
[----:B------:R-:W-:Y:S07]  /*0230*/  FLO.U32 R6, UR4 ;  /* 0x0000000400067d00 */ /* 0x000fee00080e0000 */
[----:B---3--:R-:W3:Y:S01]  /*0240*/  LDC.64 R10, c[0x0][0x3c0] ;  /* 0x0000f000ff0a7b82 */ /* 0x008ee20000000a00 */
[----:B------:R-:W4:Y:S02]  /*0250*/  POPC R7, UR4 ;  /* 0x0000000400077d09 */ /* 0x000f240008000000 */
[C---:B----4-:R-:W-:Y:S01]  /*0260*/  IMAD R19, R7.reuse, 0xc, RZ ;  /* 0x0000000c07137824 */ /* 0x050fe200078e02ff */
[----:B------:R-:W-:-:S02]  /*0270*/  SHF.L.U32 R21, R7, 0x3, RZ ;  /* 0x0000000307157819 */ /* 0x000fc400000006ff */
[----:B0-----:R-:W-:-:S13]  /*0280*/  ISETP.EQ.U32.AND P0, PT, R6, R13, PT ;  /* 0x0000000d0600720c */ /* 0x001fda0003f02070 */
[----:B--2---:R0:W2:Y:S04]  /*0290*/  @P0 ATOMG.E.ADD.STRONG.GPU PT, R7, desc[UR6][R16.64], R19 ;  /* 0x80000013100709a8 */ /* 0x0040a800081ef106 */
[----:B---3--:R3:W4:Y:S01]  /*02a0*/  @P0 ATOMG.E.ADD.STRONG.GPU PT, R11, desc[UR6][R10.64], R21 ;  /* 0x800000150a0b09a8 */ /* 0x00872200081ef106 */
[----:B------:R-:W-:Y:S02]  /*02b0*/  IABS R14, R4 ;  /* 0x00000004000e7213 */ /* 0x000fe40000000000 */
[----:B------:R-:W-:Y:S02]  /*02c0*/  IABS R18, R8 ;  /* 0x0000000800127213 */ /* 0x000fe40000000000 */
[----:B------:R-:W5:Y:S01]  /*02d0*/  I2F.RP R15, R14 ;  /* 0x0000000e000f7306 */ /* 0x000f620000209400 */
[----:B0-----:R-:W-:-:S02]  /*02e0*/  IABS R16, R5 ;  /* 0x0000000500107213 */ /* 0x001fc40000000000 */
[----:B---3--:R-:W-:-:S04]  /*02f0*/  IABS R10, R4 ;  /* 0x00000004000a7213 */ /* 0x008fc80000000000 */
[----:B------:R-:W-:Y:S01]  /*0300*/  IADD3 R17, PT, PT, RZ, -R10, RZ ;  /* 0x8000000aff117210 */ /* 0x000fe20007ffe0ff */
[----:B------:R-:W-:Y:S01]  /*0310*/  IMAD.MOV.U32 R10, RZ, RZ, R18 ;  /* 0x000000ffff0a7224 */ /* 0x000fe200078e0012 */
[----:B-----5:R-:W0:Y:S02]  /*0320*/  MUFU.RCP R15, R15 ;  /* 0x0000000f000f7308 */ /* 0x020e240000001000 */
[----:B0-----:R-:W-:-:S06]  /*0330*/  VIADD R12, R15, 0xffffffe ;  /* 0x0ffffffe0f0c7836 */ /* 0x001fcc0000000000 */
[----:B------:R-:W0:Y:S08]  /*0340*/  I2F.RP R15, R10 ;  /* 0x0000000a000f7306 */ /* 0x000e300000209400 */
[----:B------:R3:W5:Y:S08]  /*0350*/  F2I.FTZ.U32.TRUNC.NTZ R13, R12 ;  /* 0x0000000c000d7305 */ /* 0x000770000021f000 */
[----:B0-----:R-:W0:Y:S01]  /*0360*/  MUFU.RCP R15, R15 ;  /* 0x0000000f000f7308 */ /* 0x001e220000001000 */
[----:B---3--:R-:W-:Y:S01]  /*0370*/  IMAD.MOV.U32 R12, RZ, RZ, RZ ;  /* 0x000000ffff0c7224 */ /* 0x008fe200078e00ff */
[----:B-----5:R-:W-:-:S05]  /*0380*/  IADD3 R23, PT, PT, RZ, -R13, RZ ;  /* 0x8000000dff177210 */ /* 0x020fca0007ffe0ff */
[----:B------:R-:W-:-:S04]  /*0390*/  IMAD R23, R23, R14, RZ ;  /* 0x0000000e17177224 */ /* 0x000fc800078e02ff */
[----:B------:R-:W-:-:S06]  /*03a0*/  IMAD.HI.U32 R13, R13, R23, R12 ;  /* 0x000000170d0d7227 */ /* 0x000fcc00078e000c */
[----:B------:R-:W-:-:S04]  /*03b0*/  IMAD.HI.U32 R12, R13, R16, RZ ;  /* 0x000000100d0c7227 */ /* 0x000fc800078e00ff */
[----:B------:R-:W-:-:S05]  /*03c0*/  IMAD R13, R12, R17, R16 ;  /* 0x000000110c0d7224 */ /* 0x000fca00078e0210 */
[----:B------:R-:W-:-:S13]  /*03d0*/  ISETP.GT.U32.AND P2, PT, R14, R13, PT ;  /* 0x0000000d0e00720c */ /* 0x000fda0003f44070 */
[-C--:B------:R-:W-:Y:S02]  /*03e0*/  @!P2 IADD3 R13, PT, PT, R13, -R14.reuse, RZ ;  /* 0x8000000e0d0da210 */ /* 0x080fe40007ffe0ff */
[----:B------:R-:W-:Y:S02]  /*03f0*/  @!P2 IADD3 R12, PT, PT, R12, 0x1, RZ ;  /* 0x000000010c0ca810 */ /* 0x000fe40007ffe0ff */
[----:B------:R-:W-:Y:S02]  /*0400*/  ISETP.GE.U32.AND P0, PT, R13, R14, PT ;  /* 0x0000000e0d00720c */ /* 0x000fe40003f06070 */
[----:B------:R-:W-:Y:S02]  /*0410*/  LOP3.LUT R13, R5, R4, RZ, 0x3c, !PT ;  /* 0x00000004050d7212 */ /* 0x000fe400078e3cff */
[----:B------:R-:W-:Y:S02]  /*0420*/  ISETP.NE.AND P2, PT, R4, RZ, PT ;  /* 0x000000ff0400720c */ /* 0x000fe40003f45270 */
[----:B------:R-:W-:Y:S01]  /*0430*/  ISETP.GE.AND P1, PT, R13, RZ, PT ;  /* 0x000000ff0d00720c */ /* 0x000fe20003f26270 */
[----:B0-----:R-:W-:-:S06]  /*0440*/  VIADD R13, R15, 0xffffffe ;  /* 0x0ffffffe0f0d7836 */ /* 0x001fcc0000000000 */
[----:B------:R-:W-:Y:S01]  /*0450*/  @P0 VIADD R12, R12, 0x1 ;  /* 0x000000010c0c0836 */ /* 0x000fe20000000000 */
[----:B------:R-:W0:Y:S04]  /*0460*/  F2I.FTZ.U32.TRUNC.NTZ R13, R13 ;  /* 0x0000000d000d7305 */ /* 0x000e28000021f000 */
[----:B------:R-:W-:Y:S01]  /*0470*/  MOV R14, R12 ;  /* 0x0000000c000e7202 */ /* 0x000fe20000000f00 */
[----:B------:R-:W-:-:S04]  /*0480*/  HFMA2 R12, -RZ, RZ, 0, 0 ;  /* 0x00000000ff0c7431 */ /* 0x000fc800000001ff */
[----:B------:R-:W-:Y:S01]  /*0490*/  @!P1 IMAD.MOV R14, RZ, RZ, -R14 ;  /* 0x000000ffff0e9224 */ /* 0x000fe200078e0a0e */
[----:B------:R-:W-:-:S05]  /*04a0*/  @!P2 LOP3.LUT R14, RZ, R4, RZ, 0x33, !PT ;  /* 0x00000004ff0ea212 */ /* 0x000fca00078e33ff */
[----:B------:R-:W-:Y:S01]  /*04b0*/  IMAD.MOV R17, RZ, RZ, -R14 ;  /* 0x000000ffff117224 */ /* 0x000fe200078e0a0e */
[----:B0-----:R-:W-:Y:S02]  /*04c0*/  IADD3 R15, PT, PT, RZ, -R13, RZ ;  /* 0x8000000dff0f7210 */ /* 0x001fe40007ffe0ff */
[----:B------:R-:W-:Y:S01]  /*04d0*/  I2FP.F32.S32 R14, R14 ;  /* 0x0000000e000e7245 */ /* 0x000fe20000201400 */
[----:B------:R-:W-:Y:S02]  /*04e0*/  IMAD R17, R4, R17, R5 ;  /* 0x0000001104117224 */ /* 0x000fe400078e0205 */
[----:B------:R-:W-:-:S03]  /*04f0*/  IMAD R15, R15, R10, RZ ;  /* 0x0000000a0f0f7224 */ /* 0x000fc600078e02ff */
[----:B------:R-:W-:Y:S01]  /*0500*/  IABS R16, R17 ;  /* 0x0000001100107213 */ /* 0x000fe20000000000 */
[----:B------:R-:W-:-:S04]  /*0510*/  IMAD.HI.U32 R12, R13, R15, R12 ;  /* 0x0000000f0d0c7227 */ /* 0x000fc800078e000c */
[----:B------:R-:W-:-:S04]  /*0520*/  IMAD.MOV.U32 R13, RZ, RZ, R16 ;  /* 0x000000ffff0d7224 */ /* 0x000fc800078e0010 */
[----:B------:R-:W-:Y:S02]  /*0530*/  IMAD.HI.U32 R16, R12, R13, RZ ;  /* 0x0000000d0c107227 */ /* 0x000fe400078e00ff */
[----:B------:R-:W0:Y:S03]  /*0540*/  S2R R12, SR_LTMASK ;  /* 0x00000000000c7919 */ /* 0x000e260000003900 */
[----:B------:R-:W-:-:S05]  /*0550*/  IADD3 R15, PT, PT, -R16, RZ, RZ ;  /* 0x000000ff100f7210 */ /* 0x000fca0007ffe1ff */
[----:B------:R-:W-:-:S05]  /*0560*/  IMAD R13, R10, R15, R13 ;  /* 0x0000000f0a0d7224 */ /* 0x000fca00078e020d */
[----:B------:R-:W-:-:S13]  /*0570*/  ISETP.GT.U32.AND P2, PT, R10, R13, PT ;  /* 0x0000000d0a00720c */ /* 0x000fda0003f44070 */
[----:B------:R-:W-:Y:S01]  /*0580*/  @!P2 IMAD.IADD R13, R13, 0x1, -R10 ;  /* 0x000000010d0da824 */ /* 0x000fe200078e0a0a */
[----:B------:R-:W-:Y:S02]  /*0590*/  @!P2 IADD3 R16, PT, PT, R16, 0x1, RZ ;  /* 0x000000011010a810 */ /* 0x000fe40007ffe0ff */
[----:B------:R-:W-:Y:S02]  /*05a0*/  ISETP.NE.AND P2, PT, R8, RZ, PT ;  /* 0x000000ff0800720c */ /* 0x000fe40003f45270 */
[----:B------:R-:W-:Y:S02]  /*05b0*/  ISETP.GE.U32.AND P0, PT, R13, R10, PT ;  /* 0x0000000a0d00720c */ /* 0x000fe40003f06070 */
[----:B0-----:R-:W-:Y:S02]  /*05c0*/  LOP3.LUT R18, R12, UR4, RZ, 0xc0, !PT ;  /* 0x000000040c127c12 */ /* 0x001fe4000f8ec0ff */
[----:B------:R-:W0:Y:S01]  /*05d0*/  LDC.64 R12, c[0x0][0x3a8] ;  /* 0x0000ea00ff0c7b82 */ /* 0x000e220000000a00 */
[----:B------:R-:W-:-:S03]  /*05e0*/  LOP3.LUT R10, R17, R8, RZ, 0x3c, !PT ;  /* 0x00000008110a7212 */ /* 0x000fc600078e3cff */
[----:B------:R-:W3:Y:S01]  /*05f0*/  POPC R18, R18 ;  /* 0x0000001200127309 */ /* 0x000ee20000000000 */
[----:B------:R-:W-:-:S04]  /*0600*/  ISETP.GE.AND P1, PT, R10, RZ, PT ;  /* 0x000000ff0a00720c */ /* 0x000fc80003f26270 */
[----:B------:R-:W-:-:S09]  /*0610*/  @P0 VIADD R16, R16, 0x1 ;  /* 0x0000000110100836 */ /* 0x000fd20000000000 */
[----:B------:R-:W-:Y:S02]  /*0620*/  @!P1 IADD3 R16, PT, PT, -R16, RZ, RZ ;  /* 0x000000ff10109210 */ /* 0x000fe40007ffe1ff */
[----:B------:R-:W-:-:S05]  /*0630*/  @!P2 LOP3.LUT R16, RZ, R8, RZ, 0x33, !PT ;  /* 0x00000008ff10a212 */ /* 0x000fca00078e33ff */
[----:B------:R-:W-:-:S04]  /*0640*/  IMAD.MOV R10, RZ, RZ, -R16 ;  /* 0x000000ffff0a7224 */ /* 0x000fc800078e0a10 */
[----:B------:R-:W-:-:S05]  /*0650*/  IMAD R17, R8, R10, R17 ;  /* 0x0000000a08117224 */ /* 0x000fca00078e0211 */
[----:B------:R-:W-:Y:S01]  /*0660*/  I2FP.F32.S32 R20, R17 ;  /* 0x0000001100147245 */ /* 0x000fe20000201400 */
[----:B--2---:R-:W3:Y:S04]  /*0670*/  SHFL.IDX PT, R7, R7, R6, 0x1f ;  /* 0x00001f0607077589 */ /* 0x004ee800000e0000 */
[----:B----4-:R-:W2:Y:S01]  /*0680*/  SHFL.IDX PT, R11, R11, R6, 0x1f ;  /* 0x00001f060b0b7589 */ /* 0x010ea200000e0000 */
[C---:B---3--:R-:W-:Y:S02]  /*0690*/  IMAD R7, R18.reuse, 0xc, R7 ;  /* 0x0000000c12077824 */ /* 0x048fe400078e0207 */
[----:B--2---:R-:W-:Y:S01]  /*06a0*/  IMAD R15, R18, 0x8, R11 ;  /* 0x00000008120f7824 */ /* 0x004fe200078e020b */
[----:B------:R-:W-:Y:S01]  /*06b0*/  I2FP.F32.S32 R18, R16 ;  /* 0x0000001000127245 */ /* 0x000fe20000201400 */
[----:B------:R-:W-:Y:S01]  /*06c0*/  IMAD R7, R7, 0x3, RZ ;  /* 0x0000000307077824 */ /* 0x000fe200078e02ff */
[----:B------:R-:W2:Y:S01]  /*06d0*/  LDC.64 R16, c[0x0][0x3b0] ;  /* 0x0000ec00ff107b82 */ /* 0x000ea20000000a00 */
[C---:B------:R-:W-:Y:S01]  /*06e0*/  VIADD R21, R15.reuse, 0x2 ;  /* 0x000000020f157836 */ /* 0x040fe20000000000 */
[----:B------:R-:W-:Y:S01]  /*06f0*/  IADD3 R11, PT, PT, R15, 0x1, RZ ;  /* 0x000000010f0b7810 */ /* 0x000fe20007ffe0ff */
[----:B0-----:R-:W-:Y:S01]  /*0700*/  IMAD.WIDE R6, R7, 0x4, R12 ;  /* 0x0000000407067825 */ /* 0x001fe200078e020c */
[----:B------:R-:W-:-:S02]  /*0710*/  IADD3 R19, PT, PT, R15, 0x3, RZ ;  /* 0x000000030f137810 */ /* 0x000fc40007ffe0ff */
[C---:B------:R-:W-:Y:S01]  /*0720*/  IADD3 R23, PT, PT, R15.reuse, 0x4, RZ ;  /* 0x000000040f177810 */ /* 0x040fe20007ffe0ff */
[C---:B------:R-:W-:Y:S01]  /*0730*/  VIADD R25, R15.reuse, 0x6 ;  /* 0x000000060f197836 */ /* 0x040fe20000000000 */
[----:B------:R-:W-:Y:S01]  /*0740*/  STG.E desc[UR6][R6.64+0x4], R11 ;  /* 0x0000040b06007986 */ /* 0x000fe2000c101906 */
[----:B------:R-:W0:Y:S01]  /*0750*/  LDC.64 R12, c[0x0][0x398] ;  /* 0x0000e600ff0c7b82 */ /* 0x000e220000000a00 */
[----:B------:R-:W-:Y:S02]  /*0760*/  VIADD R27, R15, 0x5 ;  /* 0x000000050f1b7836 */ /* 0x000fe40000000000 */
[----:B------:R-:W-:Y:S04]  /*0770*/  STG.E desc[UR6][R6.64+0x48], R11 ;  /* 0x0000480b06007986 */ /* 0x000fe8000c101906 */
[----:B------:R-:W-:Y:S04]  /*0780*/  STG.E desc[UR6][R6.64+0x54], R11 ;  /* 0x0000540b06007986 */ /* 0x000fe8000c101906 */
[----:B------:R-:W-:Y:S04]  /*0790*/  STG.E desc[UR6][R6.64+0x78], R11 ;  /* 0x0000780b06007986 */ /* 0x000fe8000c101906 */
[----:B------:R3:W-:Y:S04]  /*07a0*/  STG.E desc[UR6][R6.64+0x84], R11 ;  /* 0x0000840b06007986 */ /* 0x0007e8000c101906 */
[----:B------:R-:W-:Y:S04]  /*07b0*/  STG.E desc[UR6][R6.64+0x8], R19 ;  /* 0x0000081306007986 */ /* 0x000fe8000c101906 */
[----:B------:R-:W-:Y:S01]  /*07c0*/  STG.E desc[UR6][R6.64+0x10], R19 ;  /* 0x0000101306007986 */ /* 0x000fe2000c101906 */
[----:B0-----:R-:W-:Y:S01]  /*07d0*/  IMAD.WIDE R12, R5, 0x4, R12 ;  /* 0x00000004050c7825 */ /* 0x001fe200078e020c */
[----:B---3--:R-:W0:Y:S02]  /*07e0*/  LDC.64 R10, c[0x0][0x3a0] ;  /* 0x0000e800ff0a7b82 */ /* 0x008e240000000a00 */
[----:B------:R-:W-:Y:S04]  /*07f0*/  STG.E desc[UR6][R6.64+0x5c], R19 ;  /* 0x00005c1306007986 */ /* 0x000fe8000c101906 */
[----:B------:R3:W-:Y:S04]  /*0800*/  STG.E desc[UR6][R6.64+0x64], R19 ;  /* 0x0000641306007986 */ /* 0x0007e8000c101906 */
[----:B------:R-:W-:Y:S04]  /*0810*/  STG.E desc[UR6][R6.64+0x14], R21 ;  /* 0x0000141506007986 */ /* 0x000fe8000c101906 */
[----:B------:R-:W-:Y:S04]  /*0820*/  STG.E desc[UR6][R6.64+0x20], R21 ;  /* 0x0000201506007986 */ /* 0x000fe8000c101906 */
[----:B------:R-:W-:Y:S01]  /*0830*/  STG.E desc[UR6][R6.64+0x28], R21 ;  /* 0x0000281506007986 */ /* 0x000fe2000c101906 */
[----:B---3--:R-:W-:-:S03]  /*0840*/  IADD3 R19, PT, PT, R15, 0x7, RZ ;  /* 0x000000070f137810 */ /* 0x008fc60007ffe0ff */
[----:B------:R-:W-:Y:S04]  /*0850*/  STG.E desc[UR6][R6.64+0x60], R21 ;  /* 0x0000601506007986 */ /* 0x000fe8000c101906 */
[----:B------:R3:W-:Y:S04]  /*0860*/  STG.E desc[UR6][R6.64+0x6c], R21 ;  /* 0x00006c1506007986 */ /* 0x0007e8000c101906 */
[----:B------:R-:W-:Y:S04]  /*0870*/  STG.E desc[UR6][R6.64+0x18], R23 ;  /* 0x0000181706007986 */ /* 0x000fe8000c101906 */
[----:B------:R-:W-:Y:S01]  /*0880*/  STG.E desc[UR6][R6.64+0x24], R23 ;  /* 0x0000241706007986 */ /* 0x000fe2000c101906 */
[----:B---3--:R-:W-:-:S03]  /*0890*/  IMAD R21, R15, 0x3, RZ ;  /* 0x000000030f157824 */ /* 0x008fc600078e02ff */
[----:B------:R-:W-:Y:S01]  /*08a0*/  STG.E desc[UR6][R6.64+0x34], R23 ;  /* 0x0000341706007986 */ /* 0x000fe2000c101906 */
[----:B0-----:R-:W-:-:S03]  /*08b0*/  IMAD.WIDE R10, R21, 0x4, R10 ;  /* 0x00000004150a7825 */ /* 0x001fc600078e020a */
[----:B------:R-:W-:Y:S01]  /*08c0*/  STG.E desc[UR6][R6.64+0x80], R23 ;  /* 0x0000801706007986 */ /* 0x000fe2000c101906 */
[----:B------:R-:W-:-:S03]  /*08d0*/  FFMA R21, R9, -0.5, R18 ;  /* 0xbf00000009157823 */ /* 0x000fc60000000012 */
[----:B------:R0:W-:Y:S04]  /*08e0*/  STG.E desc[UR6][R6.64+0x88], R23 ;  /* 0x0000881706007986 */ /* 0x0001e8000c101906 */
[----:B------:R-:W-:Y:S04]  /*08f0*/  STG.E desc[UR6][R6.64+0x44], R19 ;  /* 0x0000441306007986 */ /* 0x000fe8000c101906 */
[----:B------:R-:W-:Y:S04]  /*0900*/  STG.E desc[UR6][R6.64+0x50], R19 ;  /* 0x0000501306007986 */ /* 0x000fe8000c101906 */
[----:B------:R-:W-:Y:S01]  /*0910*/  STG.E desc[UR6][R6.64+0x58], R19 ;  /* 0x0000581306007986 */ /* 0x000fe2000c101906 */
[----:B0-----:R-:W-:-:S03]  /*0920*/  FFMA R23, R9, -0.5, R14 ;  /* 0xbf00000009177823 */ /* 0x001fc6000000000e */
[----:B------:R-:W-:Y:S04]  /*0930*/  STG.E desc[UR6][R6.64+0x68], R19 ;  /* 0x0000681306007986 */ /* 0x000fe8000c101906 */
[----:B------:R0:W-:Y:S04]  /*0940*/  STG.E desc[UR6][R6.64+0x70], R19 ;  /* 0x0000701306007986 */ /* 0x0001e8000c101906 */
[----:B------:R-:W-:Y:S04]  /*0950*/  STG.E desc[UR6][R6.64+0x2c], R25 ;  /* 0x00002c1906007986 */ /* 0x000fe8000c101906 */
[----:B------:R-:W-:Y:S01]  /*0960*/  STG.E desc[UR6][R6.64+0x38], R25 ;  /* 0x0000381906007986 */ /* 0x000fe2000c101906 */
[----:B0-----:R-:W-:-:S03]  /*0970*/  FFMA R19, R9, -0.5, R20 ;  /* 0xbf00000009137823 */ /* 0x001fc60000000014 */
[----:B------:R-:W-:Y:S04]  /*0980*/  STG.E desc[UR6][R6.64+0x40], R25 ;  /* 0x0000401906007986 */ /* 0x000fe8000c101906 */
[----:B------:R0:W-:Y:S04]  /*0990*/  STG.E desc[UR6][R6.64+0x74], R25 ;  /* 0x0000741906007986 */ /* 0x0001e8000c101906 */
[----:B------:R-:W-:Y:S04]  /*09a0*/  STG.E desc[UR6][R6.64+0x30], R27 ;  /* 0x0000301b06007986 */ /* 0x000fe8000c101906 */
[----:B------:R-:W-:Y:S04]  /*09b0*/  STG.E desc[UR6][R6.64+0x3c], R27 ;  /* 0x00003c1b06007986 */ /* 0x000fe8000c101906 */
        /* <DEDUP_REMOVED lines=9> */
[----:B0-----:R-:W5:Y:S01]  /*0a50*/  LDG.E R25, desc[UR6][R12.64] ;  /* 0x000000060c197981 */ /* 0x001f62000c1e1900 */
[----:B--2---:R-:W-:-:S04]  /*0a60*/  IMAD.WIDE R16, R15, 0x4, R16 ;  /* 0x000000040f107825 */ /* 0x004fc800078e0210 */
[C---:B---3--:R-:W-:Y:S01]  /*0a70*/  FFMA R27, R9.reuse, 0.5, R20 ;  /* 0x3f000000091b7823 */ /* 0x048fe20000000014 */
[----:B-----5:R0:W-:Y:S04]  /*0a80*/  STG.E desc[UR6][R16.64], R25 ;  /* 0x0000001910007986 */ /* 0x0201e8000c101906 */
[----:B------:R-:W-:Y:S04]  /*0a90*/  STG.E desc[UR6][R10.64+0xc], R23 ;  /* 0x00000c170a007986 */ /* 0x000fe8000c101906 */
[----:B------:R-:W-:Y:S04]  /*0aa0*/  STG.E desc[UR6][R10.64+0x10], R21 ;  /* 0x000010150a007986 */ /* 0x000fe8000c101906 */
[----:B------:R-:W-:Y:S04]  /*0ab0*/  STG.E desc[UR6][R10.64+0x14], R27 ;  /* 0x0000141b0a007986 */ /* 0x000fe8000c101906 */
[----:B----4-:R-:W2:Y:S01]  /*0ac0*/  LDG.E R7, desc[UR6][R12.64] ;  /* 0x000000060c077981 */ /* 0x010ea2000c1e1900 */
[----:B------:R-:W-:-:S03]  /*0ad0*/  FFMA R15, R9, 0.5, R18 ;  /* 0x3f000000090f7823 */ /* 0x000fc60000000012 */
[----:B--2---:R2:W-:Y:S04]  /*0ae0*/  STG.E desc[UR6][R16.64+0x4], R7 ;  /* 0x0000040710007986 */ /* 0x0045e8000c101906 */
[----:B------:R-:W-:Y:S04]  /*0af0*/  STG.E desc[UR6][R10.64+0x18], R23 ;  /* 0x000018170a007986 */ /* 0x000fe8000c101906 */
[----:B------:R-:W-:Y:S04]  /*0b00*/  STG.E desc[UR6][R10.64+0x1c], R15 ;  /* 0x00001c0f0a007986 */ /* 0x000fe8000c101906 */
[----:B------:R-:W-:Y:S04]  /*0b10*/  STG.E desc[UR6][R10.64+0x20], R19 ;  /* 0x000020130a007986 */ /* 0x000fe8000c101906 */
[----:B------:R-:W3:Y:S01]  /*0b20*/  LDG.E R29, desc[UR6][R12.64] ;  /* 0x000000060c1d7981 */ /* 0x000ee2000c1e1900 */
[----:B------:R-:W-:-:S03]  /*0b30*/  FFMA R14, R9, 0.5, R14 ;  /* 0x3f000000090e7823 */ /* 0x000fc6000000000e */
[----:B---3--:R-:W-:Y:S04]  /*0b40*/  STG.E desc[UR6][R16.64+0x8], R29 ;  /* 0x0000081d10007986 */ /* 0x008fe8000c101906 */
[----:B------:R3:W-:Y:S04]  /*0b50*/  STG.E desc[UR6][R10.64+0x24], R23 ;  /* 0x000024170a007986 */ /* 0x0007e8000c101906 */
[----:B------:R-:W-:Y:S04]  /*0b60*/  STG.E desc[UR6][R10.64+0x28], R15 ;  /* 0x0000280f0a007986 */ /* 0x000fe8000c101906 */
[----:B------:R-:W-:Y:S04]  /*0b70*/  STG.E desc[UR6][R10.64+0x2c], R27 ;  /* 0x00002c1b0a007986 */ /* 0x000fe8000c101906 */
[----:B0-----:R-:W4:Y:S04]  /*0b80*/  LDG.E R25, desc[UR6][R12.64] ;  /* 0x000000060c197981 */ /* 0x001f28000c1e1900 */
[----:B----4-:R0:W-:Y:S04]  /*0b90*/  STG.E desc[UR6][R16.64+0xc], R25 ;  /* 0x00000c1910007986 */ /* 0x0101e8000c101906 */
[----:B------:R-:W-:Y:S04]  /*0ba0*/  STG.E desc[UR6][R10.64+0x30], R14 ;  /* 0x0000300e0a007986 */ /* 0x000fe8000c101906 */
[----:B------:R-:W-:Y:S04]  /*0bb0*/  STG.E desc[UR6][R10.64+0x34], R21 ;  /* 0x000034150a007986 */ /* 0x000fe8000c101906 */
[----:B------:R-:W-:Y:S04]  /*0bc0*/  STG.E desc[UR6][R10.64+0x38], R19 ;  /* 0x000038130a007986 */ /* 0x000fe8000c101906 */
[----:B--2---:R-:W2:Y:S04]  /*0bd0*/  LDG.E R7, desc[UR6][R12.64] ;  /* 0x000000060c077981 */ /* 0x004ea8000c1e1900 */
[----:B--2---:R2:W-:Y:S04]  /*0be0*/  STG.E desc[UR6][R16.64+0x10], R7 ;  /* 0x0000100710007986 */ /* 0x0045e8000c101906 */
[----:B------:R4:W-:Y:S04]  /*0bf0*/  STG.E desc[UR6][R10.64+0x40], R21 ;  /* 0x000040150a007986 */ /* 0x0009e8000c101906 */
[----:B------:R4:W-:Y:S04]  /*0c00*/  STG.E desc[UR6][R10.64+0x3c], R14 ;  /* 0x00003c0e0a007986 */ /* 0x0009e8000c101906 */
[----:B------:R4:W-:Y:S04]  /*0c10*/  STG.E desc[UR6][R10.64+0x44], R27 ;  /* 0x0000441b0a007986 */ /* 0x0009e8000c101906 */
[----:B---3--:R-:W3:Y:S04]  /*0c20*/  LDG.E R23, desc[UR6][R12.64] ;  /* 0x000000060c177981 */ /* 0x008ee8000c1e1900 */
[----:B---3--:R4:W-:Y:S04]  /*0c30*/  STG.E desc[UR6][R16.64+0x14], R23 ;  /* 0x0000141710007986 */ /* 0x0089e8000c101906 */
[----:B------:R4:W-:Y:S04]  /*0c40*/  STG.E desc[UR6][R10.64+0x50], R19 ;  /* 0x000050130a007986 */ /* 0x0009e8000c101906 */
[----:B------:R4:W-:Y:S04]  /*0c50*/  STG.E desc[UR6][R10.64+0x48], R14 ;  /* 0x0000480e0a007986 */ /* 0x0009e8000c101906 */
[----:B------:R4:W-:Y:S04]  /*0c60*/  STG.E desc[UR6][R10.64+0x4c], R15 ;  /* 0x00004c0f0a007986 */ /* 0x0009e8000c101906 */
[----:B0-----:R-:W3:Y:S04]  /*0c70*/  LDG.E R25, desc[UR6][R12.64] ;  /* 0x000000060c197981 */ /* 0x001ee8000c1e1900 */
[----:B---3--:R4:W-:Y:S04]  /*0c80*/  STG.E desc[UR6][R16.64+0x18], R25 ;  /* 0x0000181910007986 */ /* 0x0089e8000c101906 */
[----:B------:R4:W-:Y:S04]  /*0c90*/  STG.E desc[UR6][R10.64+0x54], R14 ;  /* 0x0000540e0a007986 */ /* 0x0009e8000c101906 */
[----:B------:R4:W-:Y:S04]  /*0ca0*/  STG.E desc[UR6][R10.64+0x58], R15 ;  /* 0x0000580f0a007986 */ /* 0x0009e8000c101906 */
[----:B------:R4:W-:Y:S04]  /*0cb0*/  STG.E desc[UR6][R10.64+0x5c], R27 ;  /* 0x00005c1b0a007986 */ /* 0x0009e8000c101906 */
[----:B--2---:R-:W2:Y:S04]  /*0cc0*/  LDG.E R7, desc[UR6][R12.64] ;  /* 0x000000060c077981 */ /* 0x004ea8000c1e1900 */
[----:B--2---:R4:W-:Y:S02]  /*0cd0*/  STG.E desc[UR6][R16.64+0x1c], R7 ;  /* 0x00001c0710007986 */ /* 0x0049e4000c101906 */
.L_x_8:
[----:B-1----:R-:W-:Y:S05]  /*0ce0*/  BSYNC.RECONVERGENT B0 ;  /* 0x0000000000007941 */ /* 0x002fea0003800200 */
.L_x_7:
[----:B------:R-:W-:-:S04]  /*0cf0*/  IADD3 R5, PT, PT, R0, R5, RZ ;  /* 0x0000000500057210 */ /* 0x000fc80007ffe0ff */
[----:B------:R-:W-:-:S13]  /*0d00*/  ISETP.GE.AND P0, PT, R5, UR11, PT ;  /* 0x0000000b05007c0c */ /* 0x000fda000bf06270 */
[----:B------:R-:W-:Y:S05]  /*0d10*/  @!P0 BRA `(.L_x_9) ;  /* 0xfffffff400248947 */ /* 0x000fea000383ffff */
[----:B------:R-:W-:Y:S05]  /*0d20*/  EXIT ;  /* 0x000000000000794d */ /* 0x000fea0003800000 */
.L_x_6:
[----:B01----:R-:W-:-:S06]  /*0d30*/  IMAD.WIDE R2, R5, 0x4, R6 ;  /* 0x0000000405027825 */ /* 0x003fcc00078e0206 */
[----:B------:R-:W1:Y:S01]  /*0d40*/  LDG.E R2, desc[UR6][R2.64] ;  /* 0x0000000602027981 */ /* 0x000e62000c1e1900 */
[----:B------:R-:W-:Y:S01]  /*0d50*/  BSSY.RECONVERGENT B0, `(.L_x_10) ;  /* 0x000009d000007945 */ /* 0x000fe20003800200 */
[----:B-1----:R-:W-:-:S13]  /*0d60*/  FSETP.GT.AND P0, PT, R2, UR12, PT ;  /* 0x0000000c02007c0b */ /* 0x002fda000bf04000 */
[----:B------:R-:W-:Y:S05]  /*0d70*/  @!P0 BRA `(.L_x_11) ;  /* 0x0000000800688947 */ /* 0x000fea0003800000 */
[----:B---3--:R-:W0:Y:S01]  /*0d80*/  S2R R8, SR_LANEID ;  /* 0x0000000000087919 */ /* 0x008e220000000000 */
[----:B------:R-:W-:Y:S01]  /*0d90*/  VOTEU.ANY UR4, UPT, PT ;  /* 0x0000000000047886 */ /* 0x000fe200038e0100 */
[----:B------:R-:W1:Y:S01]  /*0da0*/  LDC.64 R12, c[0x0][0x3c8] ;  /* 0x0000f200ff0c7b82 */ /* 0x000e620000000a00 */
[----:B------:R-:W-:Y:S07]  /*0db0*/  FLO.U32 R3, UR4 ;  /* 0x0000000400037d00 */ /* 0x000fee00080e0000 */
[----:B------:R-:W2:Y:S01]  /*0dc0*/  LDC.64 R14, c[0x0][0x3c0] ;  /* 0x0000f000ff0e7b82 */ /* 0x000ea20000000a00 */
[----:B------:R-:W3:Y:S02]  /*0dd0*/  POPC R2, UR4 ;  /* 0x0000000400027d09 */ /* 0x000ee40008000000 */
[----:B---3--:R-:W-:-:S02]  /*0de0*/  IMAD R11, R2, 0xc, RZ ;  /* 0x0000000c020b7824 */ /* 0x008fc400078e02ff */
[----:B------:R-:W-:Y:S01]  /*0df0*/  IMAD.SHL.U32 R17, R2, 0x8, RZ ;  /* 0x0000000802117824 */ /* 0x000fe200078e00ff */
[----:B0-----:R-:W-:-:S13]  /*0e00*/  ISETP.EQ.U32.AND P0, PT, R3, R8, PT ;  /* 0x000000080300720c */ /* 0x001fda0003f02070 */
[----:B-1----:R0:W3:Y:S04]  /*0e10*/  @P0 ATOMG.E.ADD.STRONG.GPU PT, R12, desc[UR6][R12.64], R11 ;  /* 0x8000000b0c0c09a8 */ /* 0x0020e800081ef106 */
[----:B--2---:R1:W2:Y:S01]  /*0e20*/  @P0 ATOMG.E.ADD.STRONG.GPU PT, R14, desc[UR6][R14.64], R17 ;  /* 0x800000110e0e09a8 */ /* 0x0042a200081ef106 */
[----:B------:R-:W-:-:S04]  /*0e30*/  IABS R2, R4 ;  /* 0x0000000400027213 */ /* 0x000fc80000000000 */
[----:B------:R-:W4:Y:S01]  /*0e40*/  I2F.RP R16, R2 ;  /* 0x0000000200107306 */ /* 0x000f220000209400 */
[----:B0-----:R-:W-:-:S05]  /*0e50*/  IABS R11, R4 ;  /* 0x00000004000b7213 */ /* 0x001fca0000000000 */
[----:B------:R-:W-:Y:S02]  /*0e60*/  IMAD.MOV R11, RZ, RZ, -R11 ;  /* 0x000000ffff0b7224 */ /* 0x000fe400078e0a0b */
[----:B----4-:R-:W0:Y:S02]  /*0e70*/  MUFU.RCP R16, R16 ;  /* 0x0000001000107308 */ /* 0x010e240000001000 */
[----:B0-----:R-:W-:Y:S02]  /*0e80*/  IADD3 R8, PT, PT, R16, 0xffffffe, RZ ;  /* 0x0ffffffe10087810 */ /* 0x001fe40007ffe0ff */
[----:B------:R-:W-:-:S04]  /*0e90*/  IABS R16, R5 ;  /* 0x0000000500107213 */ /* 0x000fc80000000000 */
[----:B------:R0:W4:Y:S02]  /*0ea0*/  F2I.FTZ.U32.TRUNC.NTZ R9, R8 ;  /* 0x0000000800097305 */ /* 0x000124000021f000 */
[----:B0-----:R-:W-:Y:S02]  /*0eb0*/  HFMA2 R8, -RZ, RZ, 0, 0 ;  /* 0x00000000ff087431 */ /* 0x001fe400000001ff */
[----:B----4-:R-:W-:-:S04]  /*0ec0*/  IMAD.MOV R19, RZ, RZ, -R9 ;  /* 0x000000ffff137224 */ /* 0x010fc800078e0a09 */
[----:B------:R-:W-:-:S04]  /*0ed0*/  IMAD R19, R19, R2, RZ ;  /* 0x0000000213137224 */ /* 0x000fc800078e02ff */
[----:B------:R-:W-:Y:S01]  /*0ee0*/  IMAD.HI.U32 R9, R9, R19, R8 ;  /* 0x0000001309097227 */ /* 0x000fe200078e0008 */
[----:B------:R-:W-:-:S04]  /*0ef0*/  IABS R8, R10 ;  /* 0x0000000a00087213 */ /* 0x000fc80000000000 */
[----:B------:R-:W0:Y:S01]  /*0f00*/  I2F.RP R13, R8 ;  /* 0x00000008000d7306 */ /* 0x000e220000209400 */
[----:B------:R-:W-:-:S04]  /*0f10*/  IMAD.HI.U32 R9, R9, R16, RZ ;  /* 0x0000001009097227 */ /* 0x000fc800078e00ff */
[----:B------:R-:W-:-:S05]  /*0f20*/  IMAD R11, R9, R11, R16 ;  /* 0x0000000b090b7224 */ /* 0x000fca00078e0210 */
[----:B------:R-:W-:Y:S01]  /*0f30*/  ISETP.GT.U32.AND P2, PT, R2, R11, PT ;  /* 0x0000000b0200720c */ /* 0x000fe20003f44070 */
[----:B0-----:R-:W0:-:S12]  /*0f40*/  MUFU.RCP R13, R13 ;  /* 0x0000000d000d7308 */ /* 0x001e180000001000 */
[-C--:B------:R-:W-:Y:S02]  /*0f50*/  @!P2 IADD3 R11, PT, PT, R11, -R2.reuse, RZ ;  /* 0x800000020b0ba210 */ /* 0x080fe40007ffe0ff */
[----:B------:R-:W-:Y:S02]  /*0f60*/  @!P2 IADD3 R9, PT, PT, R9, 0x1, RZ ;  /* 0x000000010909a810 */ /* 0x000fe40007ffe0ff */
[----:B------:R-:W-:Y:S02]  /*0f70*/  ISETP.GE.U32.AND P1, PT, R11, R2, PT ;  /* 0x000000020b00720c */ /* 0x000fe40003f26070 */
[----:B------:R-:W-:Y:S02]  /*0f80*/  LOP3.LUT R2, R5, R4, RZ, 0x3c, !PT ;  /* 0x0000000405027212 */ /* 0x000fe400078e3cff */
[----:B------:R-:W-:Y:S01]  /*0f90*/  ISETP.NE.AND P2, PT, R4, RZ, PT ;  /* 0x000000ff0400720c */ /* 0x000fe20003f45270 */
[----:B0-----:R-:W-:Y:S01]  /*0fa0*/  VIADD R16, R13, 0xffffffe ;  /* 0x0ffffffe0d107836 */ /* 0x001fe20000000000 */
[----:B------:R-:W-:-:S03]  /*0fb0*/  ISETP.GE.AND P0, PT, R2, RZ, PT ;  /* 0x000000ff0200720c */ /* 0x000fc60003f06270 */
[----:B-1----:R0:W1:Y:S04]  /*0fc0*/  F2I.FTZ.U32.TRUNC.NTZ R17, R16 ;  /* 0x0000001000117305 */ /* 0x002068000021f000 */
[----:B------:R-:W-:-:S05]  /*0fd0*/  @P1 VIADD R9, R9, 0x1 ;  /* 0x0000000109091836 */ /* 0x000fca0000000000 */
[----:B------:R-:W-:Y:S01]  /*0fe0*/  MOV R2, R9 ;  /* 0x0000000900027202 */ /* 0x000fe20000000f00 */
[----:B0-----:R-:W-:-:S04]  /*0ff0*/  HFMA2 R16, -RZ, RZ, 0, 0 ;  /* 0x00000000ff107431 */ /* 0x001fc800000001ff */
[----:B------:R-:W-:Y:S01]  /*1000*/  @!P0 IMAD.MOV R2, RZ, RZ, -R2 ;  /* 0x000000ffff028224 */ /* 0x000fe200078e0a02 */
[----:B------:R-:W-:Y:S02]  /*1010*/  @!P2 LOP3.LUT R2, RZ, R4, RZ, 0x33, !PT ;  /* 0x00000004ff02a212 */ /* 0x000fe400078e33ff */
[----:B-1----:R-:W-:-:S03]  /*1020*/  IADD3 R9, PT, PT, RZ, -R17, RZ ;  /* 0x80000011ff097210 */ /* 0x002fc60007ffe0ff */
[----:B------:R-:W-:Y:S01]  /*1030*/  IMAD.MOV R13, RZ, RZ, -R2 ;  /* 0x000000ffff0d7224 */ /* 0x000fe200078e0a02 */
[----:B------:R-:W-:Y:S01]  /*1040*/  I2FP.F32.S32 R2, R2 ;  /* 0x0000000200027245 */ /* 0x000fe20000201400 */
[----:B------:R-:W-:Y:S02]  /*1050*/  IMAD R9, R9, R8, RZ ;  /* 0x0000000809097224 */ /* 0x000fe400078e02ff */
[----:B------:R-:W-:Y:S02]  /*1060*/  IMAD R13, R4, R13, R5 ;  /* 0x0000000d040d7224 */ /* 0x000fe400078e0205 */
[----:B------:R-:W-:-:S03]  /*1070*/  IMAD.HI.U32 R16, R17, R9, R16 ;  /* 0x0000000911107227 */ /* 0x000fc600078e0010 */
[----:B------:R-:W-:-:S05]  /*1080*/  IABS R11, R13 ;  /* 0x0000000d000b7213 */ /* 0x000fca0000000000 */
[----:B------:R-:W-:-:S04]  /*1090*/  IMAD.MOV.U32 R9, RZ, RZ, R11 ;  /* 0x000000ffff097224 */ /* 0x000fc800078e000b */
[----:B------:R-:W-:Y:S02]  /*10a0*/  IMAD.HI.U32 R11, R16, R9, RZ ;  /* 0x00000009100b7227 */ /* 0x000fe400078e00ff */
[----:B------:R-:W0:Y:S03]  /*10b0*/  S2R R16, SR_LTMASK ;  /* 0x0000000000107919 */ /* 0x000e260000003900 */
[----:B------:R-:W-:-:S05]  /*10c0*/  IADD3 R15, PT, PT, -R11, RZ, RZ ;  /* 0x000000ff0b0f7210 */ /* 0x000fca0007ffe1ff */
[----:B------:R-:W-:Y:S01]  /*10d0*/  IMAD R9, R8, R15, R9 ;  /* 0x0000000f08097224 */ /* 0x000fe200078e0209 */
[----:B------:R-:W-:-:S04]  /*10e0*/  LOP3.LUT R15, R13, R10, RZ, 0x3c, !PT ;  /* 0x0000000a0d0f7212 */ /* 0x000fc800078e3cff */
[----:B------:R-:W-:Y:S02]  /*10f0*/  ISETP.GT.U32.AND P2, PT, R8, R9, PT ;  /* 0x000000090800720c */ /* 0x000fe40003f44070 */
[----:B------:R-:W-:-:S11]  /*1100*/  ISETP.GE.AND P0, PT, R15, RZ, PT ;  /* 0x000000ff0f00720c */ /* 0x000fd60003f06270 */
[----:B------:R-:W-:Y:S01]  /*1110*/  @!P2 IMAD.IADD R9, R9, 0x1, -R8 ;  /* 0x000000010909a824 */ /* 0x000fe200078e0a08 */
[----:B------:R-:W-:Y:S02]  /*1120*/  @!P2 IADD3 R11, PT, PT, R11, 0x1, RZ ;  /* 0x000000010b0ba810 */ /* 0x000fe40007ffe0ff */
[----:B------:R-:W-:Y:S02]  /*1130*/  ISETP.NE.AND P2, PT, R10, RZ, PT ;  /* 0x000000ff0a00720c */ /* 0x000fe40003f45270 */
[----:B------:R-:W-:Y:S02]  /*1140*/  ISETP.GE.U32.AND P1, PT, R9, R8, PT ;  /* 0x000000080900720c */ /* 0x000fe40003f26070 */
[----:B0-----:R-:W-:Y:S01]  /*1150*/  LOP3.LUT R16, R16, UR4, RZ, 0xc0, !PT ;  /* 0x0000000410107c12 */ /* 0x001fe2000f8ec0ff */
[----:B------:R-:W0:Y:S03]  /*1160*/  LDC.64 R8, c[0x0][0x3a8] ;  /* 0x0000ea00ff087b82 */ /* 0x000e260000000a00 */
[----:B------:R-:W1:Y:S07]  /*1170*/  POPC R17, R16 ;  /* 0x0000001000117309 */ /* 0x000e6e0000000000 */
[----:B------:R-:W-:-:S05]  /*1180*/  @P1 VIADD R11, R11, 0x1 ;  /* 0x000000010b0b1836 */ /* 0x000fca0000000000 */
[----:B------:R-:W-:Y:S02]  /*1190*/  @!P0 IADD3 R11, PT, PT, -R11, RZ, RZ ;  /* 0x000000ff0b0b8210 */ /* 0x000fe40007ffe1ff */
[----:B------:R-:W-:Y:S01]  /*11a0*/  @!P2 LOP3.LUT R11, RZ, R10, RZ, 0x33, !PT ;  /* 0x0000000aff0ba212 */ /* 0x000fe200078e33ff */
[----:B---3--:R-:W1:Y:S04]  /*11b0*/  SHFL.IDX PT, R12, R12, R3, 0x1f ;  /* 0x00001f030c0c7589 */ /* 0x008e6800000e0000 */
[----:B--2---:R2:W3:Y:S01]  /*11c0*/  SHFL.IDX PT, R14, R14, R3, 0x1f ;  /* 0x00001f030e0e7589 */ /* 0x0044e200000e0000 */
[----:B-1----:R-:W-:-:S04]  /*11d0*/  IMAD R12, R17, 0xc, R12 ;  /* 0x0000000c110c7824 */ /* 0x002fc800078e020c */
[----:B--2---:R-:W-:Y:S02]  /*11e0*/  IMAD R3, R12, 0x3, RZ ;  /* 0x000000030c037824 */ /* 0x004fe400078e02ff */
[----:B---3--:R-:W-:Y:S02]  /*11f0*/  IMAD R15, R17, 0x8, R14 ;  /* 0x00000008110f7824 */ /* 0x008fe400078e020e */
[----:B0-----:R-:W-:Y:S01]  /*1200*/  IMAD.WIDE R8, R3, 0x4, R8 ;  /* 0x0000000403087825 */ /* 0x001fe200078e0208 */
[----:B------:R-:W0:Y:S02]  /*1210*/  LDC R14, c[0x0][0x3bc] ;  /* 0x0000ef00ff0e7b82 */ /* 0x000e240000000800 */
[C---:B------:R-:W-:Y:S01]  /*1220*/  IADD3 R17, PT, PT, R15.reuse, 0x1, RZ ;  /* 0x000000010f117810 */ /* 0x040fe20007ffe0ff */
[----:B------:R-:W-:Y:S01]  /*1230*/  IMAD.MOV R3, RZ, RZ, -R11 ;  /* 0x000000ffff037224 */ /* 0x000fe200078e0a0b */
[C---:B------:R-:W-:Y:S01]  /*1240*/  IADD3 R19, PT, PT, R15.reuse, 0x3, RZ ;  /* 0x000000030f137810 */ /* 0x040fe20007ffe0ff */
[C---:B------:R-:W-:Y:S01]  /*1250*/  VIADD R21, R15.reuse, 0x2 ;  /* 0x000000020f157836 */ /* 0x040fe20000000000 */
[----:B------:R-:W-:Y:S01]  /*1260*/  I2FP.F32.S32 R11, R11 ;  /* 0x0000000b000b7245 */ /* 0x000fe20000201400 */
[----:B------:R-:W-:Y:S01]  /*1270*/  IMAD R3, R10, R3, R13 ;  /* 0x000000030a037224 */ /* 0x000fe200078e020d */
[----:B------:R-:W-:Y:S01]  /*1280*/  STG.E desc[UR6][R8.64+0x4], R17 ;  /* 0x0000041108007986 */ /* 0x000fe2000c101906 */
[----:B------:R-:W1:Y:S01]  /*1290*/  LDC.64 R12, c[0x0][0x3a0] ;  /* 0x0000e800ff0c7b82 */ /* 0x000e620000000a00 */
[C---:B------:R-:W-:Y:S01]  /*12a0*/  IADD3 R23, PT, PT, R15.reuse, 0x4, RZ ;  /* 0x000000040f177810 */ /* 0x040fe20007ffe0ff */
[----:B------:R-:W-:Y:S01]  /*12b0*/  VIADD R25, R15, 0x7 ;  /* 0x000000070f197836 */ /* 0x000fe20000000000 */
[----:B------:R-:W-:Y:S01]  /*12c0*/  STG.E desc[UR6][R8.64+0x48], R17 ;  /* 0x0000481108007986 */ /* 0x000fe2000c101906 */
[----:B------:R-:W-:-:S03]  /*12d0*/  I2FP.F32.S32 R3, R3 ;  /* 0x0000000300037245 */ /* 0x000fc60000201400 */
[----:B------:R-:W-:Y:S04]  /*12e0*/  STG.E desc[UR6][R8.64+0x54], R17 ;  /* 0x0000541108007986 */ /* 0x000fe8000c101906 */
[----:B------:R-:W-:Y:S04]  /*12f0*/  STG.E desc[UR6][R8.64+0x78], R17 ;  /* 0x0000781108007986 */ /* 0x000fe8000c101906 */
[----:B------:R2:W-:Y:S04]  /*1300*/  STG.E desc[UR6][R8.64+0x84], R17 ;  /* 0x0000841108007986 */ /* 0x0005e8000c101906 */
[----:B------:R-:W-:Y:S04]  /*1310*/  STG.E desc[UR6][R8.64+0x8], R19 ;  /* 0x0000081308007986 */ /* 0x000fe8000c101906 */
[----:B------:R-:W-:Y:S01]  /*1320*/  STG.E desc[UR6][R8.64+0x10], R19 ;  /* 0x0000101308007986 */ /* 0x000fe2000c101906 */
[----:B--2---:R-:W-:-:S03]  /*1330*/  IADD3 R17, PT, PT, R15, 0x6, RZ ;  /* 0x000000060f117810 */ /* 0x004fc60007ffe0ff */
[----:B------:R-:W-:Y:S04]  /*1340*/  STG.E desc[UR6][R8.64+0x5c], R19 ;  /* 0x00005c1308007986 */ /* 0x000fe8000c101906 */
[----:B------:R-:W-:Y:S04]  /*1350*/  STG.E desc[UR6][R8.64+0x2c], R17 ;  /* 0x00002c1108007986 */ /* 0x000fe8000c101906 */
[----:B------:R-:W-:Y:S04]  /*1360*/  STG.E desc[UR6][R8.64+0x38], R17 ;  /* 0x0000381108007986 */ /* 0x000fe8000c101906 */
[----:B------:R-:W-:Y:S04]  /*1370*/  STG.E desc[UR6][R8.64+0x40], R17 ;  /* 0x0000401108007986 */ /* 0x000fe8000c101906 */
[----:B------:R2:W-:Y:S04]  /*1380*/  STG.E desc[UR6][R8.64+0x74], R17 ;  /* 0x0000741108007986 */ /* 0x0005e8000c101906 */
[----:B------:R3:W-:Y:S04]  /*1390*/  STG.E desc[UR6][R8.64+0x64], R19 ;  /* 0x0000641308007986 */ /* 0x0007e8000c101906 */
[----:B------:R-:W-:Y:S01]  /*13a0*/  STG.E desc[UR6][R8.64+0x14], R21 ;  /* 0x0000141508007986 */ /* 0x000fe2000c101906 */
[----:B--2---:R-:W-:-:S03]  /*13b0*/  IMAD R17, R15, 0x3, RZ ;  /* 0x000000030f117824 */ /* 0x004fc600078e02ff */
[----:B------:R-:W-:Y:S01]  /*13c0*/  STG.E desc[UR6][R8.64+0x20], R21 ;  /* 0x0000201508007986 */ /* 0x000fe2000c101906 */
[----:B---3--:R-:W-:-:S03]  /*13d0*/  IADD3 R19, PT, PT, R15, 0x5, RZ ;  /* 0x000000050f137810 */ /* 0x008fc60007ffe0ff */
[----:B------:R-:W-:Y:S01]  /*13e0*/  STG.E desc[UR6][R8.64+0x28], R21 ;  /* 0x0000281508007986 */ /* 0x000fe2000c101906 */
[----:B-1----:R-:W-:-:S04]  /*13f0*/  IMAD.WIDE R12, R17, 0x4, R12 ;  /* 0x00000004110c7825 */ /* 0x002fc800078e020c */
[C---:B0-----:R-:W-:Y:S01]  /*1400*/  FFMA R17, R14.reuse, -0.5, R2 ;  /* 0xbf0000000e117823 */ /* 0x041fe20000000002 */
[----:B------:R-:W-:Y:S04]  /*1410*/  STG.E desc[UR6][R8.64+0x60], R21 ;  /* 0x0000601508007986 */ /* 0x000fe8000c101906 */
[----:B------:R0:W-:Y:S04]  /*1420*/  STG.E desc[UR6][R8.64+0x6c], R21 ;  /* 0x00006c1508007986 */ /* 0x0001e8000c101906 */
[----:B------:R-:W-:Y:S04]  /*1430*/  STG.E desc[UR6][R8.64], R15 ;  /* 0x0000000f08007986 */ /* 0x000fe8000c101906 */
[----:B------:R-:W-:Y:S04]  /*1440*/  STG.E desc[UR6][R8.64+0xc], R15 ;  /* 0x00000c0f08007986 */ /* 0x000fe8000c101906 */
[----:B------:R-:W-:Y:S01]  /*1450*/  STG.E desc[UR6][R8.64+0x1c], R15 ;  /* 0x00001c0f08007986 */ /* 0x000fe2000c101906 */
[----:B0-----:R-:W-:-:S03]  /*1460*/  FFMA R21, R14, 0.5, R11 ;  /* 0x3f0000000e157823 */ /* 0x001fc6000000000b */
[----:B------:R0:W-:Y:S04]  /*1470*/  STG.E desc[UR6][R8.64+0x7c], R15 ;  /* 0x00007c0f08007986 */ /* 0x0001e8000c101906 */
[----:B------:R-:W-:Y:S04]  /*1480*/  STG.E desc[UR6][R8.64+0x18], R23 ;  /* 0x0000181708007986 */ /* 0x000fe8000c101906 */
[----:B------:R-:W-:Y:S01]  /*1490*/  STG.E desc[UR6][R8.64+0x24], R23 ;  /* 0x0000241708007986 */ /* 0x000fe2000c101906 */
[----:B0-----:R-:W-:-:S03]  /*14a0*/  FFMA R15, R14, -0.5, R11 ;  /* 0xbf0000000e0f7823 */ /* 0x001fc6000000000b */
[----:B------:R-:W-:Y:S01]  /*14b0*/  STG.E desc[UR6][R8.64+0x34], R23 ;  /* 0x0000341708007986 */ /* 0x000fe2000c101906 */
[C-C-:B------:R-:W-:Y:S01]  /*14c0*/  FFMA R11, R14.reuse, -0.5, R3.reuse ;  /* 0xbf0000000e0b7823 */ /* 0x140fe20000000003 */
[C---:B------:R-:W-:Y:S02]  /*14d0*/  FFMA R3, R14.reuse, 0.5, R3 ;  /* 0x3f0000000e037823 */ /* 0x040fe40000000003 */
[----:B------:R-:W-:Y:S04]  /*14e0*/  STG.E desc[UR6][R8.64+0x80], R23 ;  /* 0x0000801708007986 */ /* 0x000fe8000c101906 */
[----:B------:R0:W-:Y:S04]  /*14f0*/  STG.E desc[UR6][R8.64+0x88], R23 ;  /* 0x0000881708007986 */ /* 0x0001e8000c101906 */
[----:B------:R1:W-:Y:S04]  /*1500*/  STG.E desc[UR6][R8.64+0x44], R25 ;  /* 0x0000441908007986 */ /* 0x0003e8000c101906 */
[----:B------:R1:W-:Y:S01]  /*1510*/  STG.E desc[UR6][R8.64+0x50], R25 ;  /* 0x0000501908007986 */ /* 0x0003e2000c101906 */
[----:B0-----:R-:W-:-:S03]  /*1520*/  FFMA R23, R14, 0.5, R2 ;  /* 0x3f0000000e177823 */ /* 0x001fc60000000002 */
[----:B------:R1:W-:Y:S04]  /*1530*/  STG.E desc[UR6][R8.64+0x58], R25 ;  /* 0x0000581908007986 */ /* 0x0003e8000c101906 */
        /* <DEDUP_REMOVED lines=29> */
[----:B------:R1:W-:Y:S02]  /*1710*/  STG.E desc[UR6][R12.64+0x5c], R3 ;  /* 0x00005c030c007986 */ /* 0x0003e4000c101906 */
.L_x_11:
[----:B------:R-:W-:Y:S05]  /*1720*/  BSYNC.RECONVERGENT B0 ;  /* 0x0000000000007941 */ /* 0x000fea0003800200 */
.L_x_10:
[----:B------:R-:W-:-:S04]  /*1730*/  IADD3 R5, PT, PT, R0, R5, RZ ;  /* 0x0000000500057210 */ /* 0x000fc80007ffe0ff */
[----:B------:R-:W-:-:S13]  /*1740*/  ISETP.GE.AND P0, PT, R5, UR13, PT ;  /* 0x0000000d05007c0c */ /* 0x000fda000bf06270 */
[----:B------:R-:W-:Y:S05]  /*1750*/  @!P0 BRA `(.L_x_6) ;  /* 0xfffffff400748947 */ /* 0x000fea000383ffff */
[----:B------:R-:W-:Y:S05]  /*1760*/  EXIT ;  /* 0x000000000000794d */ /* 0x000fea0003800000 */
.L_x_12:
        /* <DEDUP_REMOVED lines=9> */
.L_x_15:


//--------------------- .nv.shared.reserved.0     --------------------------
	.section	.nv.shared.reserved.0,"aw",@nobits
	.weak		__nv_reservedSMEM_offset_0_alias
	.size		__nv_reservedSMEM_offset_0_alias, 0, 64
	.other		__nv_reservedSMEM_offset_0_alias,@"STO_CUDA_RESERVED_SHARED STV_DEFAULT"
__nv_reservedSMEM_offset_0_alias:
	.zero		0
	.zero		64


//--------------------- .nv.constant0._Z18label2color_deviceiPiPlS0_ --------------------------
	.section	.nv.constant0._Z18label2color_deviceiPiPlS0_,"a",@progbits
	.sectionflags	@""
	.align	4
.nv.constant0._Z18label2color_deviceiPiPlS0_:
	.zero		928


//--------------------- .nv.constant0._Z20classifyVoxel_deviceiPffPi --------------------------
	.section	.nv.constant0._Z20classifyVoxel_deviceiPffPi,"a",@progbits
	.sectionflags	@""
	.align	4
.nv.constant0._Z20classifyVoxel_deviceiPffPi:
	.zero		928


//--------------------- .nv.constant0._Z14process_deviceiiiiPfPiS_S0_S0_ffS0_S0_ --------------------------
	.section	.nv.constant0._Z14process_deviceiiiiPfPiS_S0_S0_ffS0_S0_,"a",@progbits
	.sectionflags	@""
	.align	4
.nv.constant0._Z14process_deviceiiiiPfPiS_S0_S0_ffS0_S0_:
	.zero		976


//--------------------- SYMBOLS --------------------------

	.type		.nv.reservedSmem.offset0,@object
	.size		.nv.reservedSmem.offset0,0x4
